//
// Generated by NVIDIA NVVM Compiler
//
// Compiler Build ID: CL-36424714
// Cuda compilation tools, release 13.0, V13.0.88
// Based on NVVM 20.0.0
//

.version 9.0
.target sm_100
.address_size 64

	// .globl	_Z13cudaMatrixAddPfS_S_ii
.extern .shared .align 16 .b8 shared[];

.visible .entry _Z13cudaMatrixAddPfS_S_ii(
	.param .u64 .ptr .align 1 _Z13cudaMatrixAddPfS_S_ii_param_0,
	.param .u64 .ptr .align 1 _Z13cudaMatrixAddPfS_S_ii_param_1,
	.param .u64 .ptr .align 1 _Z13cudaMatrixAddPfS_S_ii_param_2,
	.param .u32 _Z13cudaMatrixAddPfS_S_ii_param_3,
	.param .u32 _Z13cudaMatrixAddPfS_S_ii_param_4
)
{
	.reg .pred 	%p<4>;
	.reg .b32 	%r<12>;
	.reg .b32 	%f<4>;
	.reg .b64 	%rd<11>;

	ld.param.u64 	%rd1, [_Z13cudaMatrixAddPfS_S_ii_param_0];
	ld.param.u64 	%rd2, [_Z13cudaMatrixAddPfS_S_ii_param_1];
	ld.param.u64 	%rd3, [_Z13cudaMatrixAddPfS_S_ii_param_2];
	ld.param.u32 	%r4, [_Z13cudaMatrixAddPfS_S_ii_param_3];
	ld.param.u32 	%r3, [_Z13cudaMatrixAddPfS_S_ii_param_4];
	mov.u32 	%r5, %ctaid.y;
	mov.u32 	%r6, %ntid.y;
	mov.u32 	%r7, %tid.y;
	mad.lo.s32 	%r1, %r5, %r6, %r7;
	mov.u32 	%r8, %ctaid.x;
	mov.u32 	%r9, %ntid.x;
	mov.u32 	%r10, %tid.x;
	mad.lo.s32 	%r2, %r8, %r9, %r10;
	setp.ge.s32 	%p1, %r1, %r4;
	setp.ge.s32 	%p2, %r2, %r3;
	or.pred  	%p3, %p1, %p2;
	@%p3 bra 	$L__BB0_2;
	cvta.to.global.u64 	%rd4, %rd1;
	cvta.to.global.u64 	%rd5, %rd2;
	cvta.to.global.u64 	%rd6, %rd3;
	mad.lo.s32 	%r11, %r3, %r1, %r2;
	mul.wide.s32 	%rd7, %r11, 4;
	add.s64 	%rd8, %rd4, %rd7;
	ld.global.f32 	%f1, [%rd8];
	add.s64 	%rd9, %rd5, %rd7;
	ld.global.f32 	%f2, [%rd9];
	add.f32 	%f3, %f1, %f2;
	add.s64 	%rd10, %rd6, %rd7;
	st.global.f32 	[%rd10], %f3;
$L__BB0_2:
	ret;

}
	// .globl	_Z14cudaMatrixMultPfS_S_i
.visible .entry _Z14cudaMatrixMultPfS_S_i(
	.param .u64 .ptr .align 1 _Z14cudaMatrixMultPfS_S_i_param_0,
	.param .u64 .ptr .align 1 _Z14cudaMatrixMultPfS_S_i_param_1,
	.param .u64 .ptr .align 1 _Z14cudaMatrixMultPfS_S_i_param_2,
	.param .u32 _Z14cudaMatrixMultPfS_S_i_param_3
)
{
	.reg .pred 	%p<10>;
	.reg .b32 	%r<40>;
	.reg .b32 	%f<67>;
	.reg .b64 	%rd<67>;

	ld.param.u64 	%rd14, [_Z14cudaMatrixMultPfS_S_i_param_0];
	ld.param.u64 	%rd15, [_Z14cudaMatrixMultPfS_S_i_param_1];
	ld.param.u32 	%r18, [_Z14cudaMatrixMultPfS_S_i_param_3];
	cvta.to.global.u64 	%rd1, %rd15;
	cvta.to.global.u64 	%rd2, %rd14;
	mov.u32 	%r19, %ctaid.y;
	mov.u32 	%r20, %ntid.y;
	mov.u32 	%r21, %tid.y;
	mad.lo.s32 	%r1, %r19, %r20, %r21;
	mov.u32 	%r22, %ctaid.x;
	mov.u32 	%r23, %ntid.x;
	mov.u32 	%r24, %tid.x;
	mad.lo.s32 	%r2, %r22, %r23, %r24;
	max.s32 	%r25, %r1, %r2;
	setp.ge.s32 	%p1, %r25, %r18;
	@%p1 bra 	$L__BB1_13;
	mul.lo.s32 	%r3, %r18, %r1;
	and.b32  	%r4, %r18, 7;
	setp.lt.u32 	%p2, %r18, 8;
	mov.f32 	%f66, 0f00000000;
	mov.b32 	%r38, 0;
	@%p2 bra 	$L__BB1_4;
	and.b32  	%r38, %r18, 2147483640;
	neg.s32 	%r36, %r38;
	mul.wide.s32 	%rd16, %r18, 4;
	add.s64 	%rd3, %rd1, %rd16;
	shl.b32 	%r7, %r18, 3;
	mul.wide.s32 	%rd17, %r18, 8;
	add.s64 	%rd4, %rd1, %rd17;
	mul.wide.s32 	%rd18, %r18, 12;
	add.s64 	%rd5, %rd1, %rd18;
	mul.wide.s32 	%rd19, %r18, 16;
	add.s64 	%rd6, %rd1, %rd19;
	mul.wide.s32 	%rd20, %r18, 20;
	add.s64 	%rd7, %rd1, %rd20;
	mul.wide.s32 	%rd21, %r18, 24;
	add.s64 	%rd8, %rd1, %rd21;
	mul.wide.s32 	%rd22, %r18, 28;
	add.s64 	%rd9, %rd1, %rd22;
	mul.wide.u32 	%rd23, %r3, 4;
	add.s64 	%rd24, %rd23, %rd2;
	add.s64 	%rd66, %rd24, 16;
	mov.f32 	%f66, 0f00000000;
	mov.u32 	%r35, %r2;
$L__BB1_3:
	.pragma "nounroll";
	mul.wide.s32 	%rd25, %r35, 4;
	add.s64 	%rd26, %rd3, %rd25;
	add.s64 	%rd27, %rd4, %rd25;
	add.s64 	%rd28, %rd5, %rd25;
	add.s64 	%rd29, %rd6, %rd25;
	add.s64 	%rd30, %rd7, %rd25;
	add.s64 	%rd31, %rd8, %rd25;
	add.s64 	%rd32, %rd9, %rd25;
	add.s64 	%rd33, %rd1, %rd25;
	ld.global.f32 	%f16, [%rd66+-16];
	ld.global.f32 	%f17, [%rd33];
	fma.rn.f32 	%f18, %f16, %f17, %f66;
	ld.global.f32 	%f19, [%rd66+-12];
	ld.global.f32 	%f20, [%rd26];
	fma.rn.f32 	%f21, %f19, %f20, %f18;
	ld.global.f32 	%f22, [%rd66+-8];
	ld.global.f32 	%f23, [%rd27];
	fma.rn.f32 	%f24, %f22, %f23, %f21;
	ld.global.f32 	%f25, [%rd66+-4];
	ld.global.f32 	%f26, [%rd28];
	fma.rn.f32 	%f27, %f25, %f26, %f24;
	ld.global.f32 	%f28, [%rd66];
	ld.global.f32 	%f29, [%rd29];
	fma.rn.f32 	%f30, %f28, %f29, %f27;
	ld.global.f32 	%f31, [%rd66+4];
	ld.global.f32 	%f32, [%rd30];
	fma.rn.f32 	%f33, %f31, %f32, %f30;
	ld.global.f32 	%f34, [%rd66+8];
	ld.global.f32 	%f35, [%rd31];
	fma.rn.f32 	%f36, %f34, %f35, %f33;
	ld.global.f32 	%f37, [%rd66+12];
	ld.global.f32 	%f38, [%rd32];
	fma.rn.f32 	%f66, %f37, %f38, %f36;
	add.s32 	%r36, %r36, 8;
	add.s32 	%r35, %r35, %r7;
	add.s64 	%rd66, %rd66, 32;
	setp.ne.s32 	%p3, %r36, 0;
	@%p3 bra 	$L__BB1_3;
$L__BB1_4:
	setp.eq.s32 	%p4, %r4, 0;
	@%p4 bra 	$L__BB1_12;
	and.b32  	%r13, %r18, 3;
	setp.lt.u32 	%p5, %r4, 4;
	@%p5 bra 	$L__BB1_7;
	add.s32 	%r27, %r38, %r3;
	mul.wide.u32 	%rd34, %r27, 4;
	add.s64 	%rd35, %rd2, %rd34;
	ld.global.f32 	%f40, [%rd35];
	mad.lo.s32 	%r28, %r38, %r18, %r2;
	mul.wide.s32 	%rd36, %r28, 4;
	add.s64 	%rd37, %rd1, %rd36;
	ld.global.f32 	%f41, [%rd37];
	fma.rn.f32 	%f42, %f40, %f41, %f66;
	cvt.u64.u32 	%rd38, %r3;
	cvt.u64.u32 	%rd39, %r38;
	add.s64 	%rd40, %rd39, %rd38;
	shl.b64 	%rd41, %rd40, 2;
	add.s64 	%rd42, %rd2, %rd41;
	ld.global.f32 	%f43, [%rd42+4];
	mul.wide.s32 	%rd43, %r18, 4;
	add.s64 	%rd44, %rd37, %rd43;
	ld.global.f32 	%f44, [%rd44];
	fma.rn.f32 	%f45, %f43, %f44, %f42;
	ld.global.f32 	%f46, [%rd42+8];
	add.s64 	%rd45, %rd44, %rd43;
	ld.global.f32 	%f47, [%rd45];
	fma.rn.f32 	%f48, %f46, %f47, %f45;
	ld.global.f32 	%f49, [%rd42+12];
	add.s64 	%rd46, %rd45, %rd43;
	ld.global.f32 	%f50, [%rd46];
	fma.rn.f32 	%f66, %f49, %f50, %f48;
	add.s32 	%r38, %r38, 4;
$L__BB1_7:
	setp.eq.s32 	%p6, %r13, 0;
	@%p6 bra 	$L__BB1_12;
	setp.eq.s32 	%p7, %r13, 1;
	@%p7 bra 	$L__BB1_10;
	add.s32 	%r29, %r38, %r3;
	mul.wide.u32 	%rd47, %r29, 4;
	add.s64 	%rd48, %rd2, %rd47;
	ld.global.f32 	%f52, [%rd48];
	mad.lo.s32 	%r30, %r38, %r18, %r2;
	mul.wide.s32 	%rd49, %r30, 4;
	add.s64 	%rd50, %rd1, %rd49;
	ld.global.f32 	%f53, [%rd50];
	fma.rn.f32 	%f54, %f52, %f53, %f66;
	cvt.u64.u32 	%rd51, %r3;
	cvt.u64.u32 	%rd52, %r38;
	add.s64 	%rd53, %rd52, %rd51;
	shl.b64 	%rd54, %rd53, 2;
	add.s64 	%rd55, %rd2, %rd54;
	ld.global.f32 	%f55, [%rd55+4];
	mul.wide.s32 	%rd56, %r18, 4;
	add.s64 	%rd57, %rd50, %rd56;
	ld.global.f32 	%f56, [%rd57];
	fma.rn.f32 	%f66, %f55, %f56, %f54;
	add.s32 	%r38, %r38, 2;
$L__BB1_10:
	and.b32  	%r31, %r18, 1;
	setp.eq.b32 	%p8, %r31, 1;
	not.pred 	%p9, %p8;
	@%p9 bra 	$L__BB1_12;
	add.s32 	%r32, %r38, %r3;
	mul.wide.u32 	%rd58, %r32, 4;
	add.s64 	%rd59, %rd2, %rd58;
	ld.global.f32 	%f57, [%rd59];
	mad.lo.s32 	%r33, %r38, %r18, %r2;
	mul.wide.s32 	%rd60, %r33, 4;
	add.s64 	%rd61, %rd1, %rd60;
	ld.global.f32 	%f58, [%rd61];
	fma.rn.f32 	%f66, %f57, %f58, %f66;
$L__BB1_12:
	ld.param.u64 	%rd65, [_Z14cudaMatrixMultPfS_S_i_param_2];
	add.s32 	%r34, %r3, %r2;
	cvta.to.global.u64 	%rd62, %rd65;
	mul.wide.s32 	%rd63, %r34, 4;
	add.s64 	%rd64, %rd62, %rd63;
	st.global.f32 	[%rd64], %f66;
$L__BB1_13:
	ret;

}
	// .globl	_Z11subsamplingPfS_iii
.visible .entry _Z11subsamplingPfS_iii(
	.param .u64 .ptr .align 1 _Z11subsamplingPfS_iii_param_0,
	.param .u64 .ptr .align 1 _Z11subsamplingPfS_iii_param_1,
	.param .u32 _Z11subsamplingPfS_iii_param_2,
	.param .u32 _Z11subsamplingPfS_iii_param_3,
	.param .u32 _Z11subsamplingPfS_iii_param_4
)
{
	.reg .pred 	%p<2>;
	.reg .b32 	%r<21>;
	.reg .b32 	%f<10>;
	.reg .b64 	%rd<11>;

	ld.param.u64 	%rd1, [_Z11subsamplingPfS_iii_param_0];
	ld.param.u64 	%rd2, [_Z11subsamplingPfS_iii_param_1];
	ld.param.u32 	%r3, [_Z11subsamplingPfS_iii_param_2];
	ld.param.u32 	%r4, [_Z11subsamplingPfS_iii_param_3];
	ld.param.u32 	%r6, [_Z11subsamplingPfS_iii_param_4];
	mov.u32 	%r7, %tid.x;
	mov.u32 	%r8, %ctaid.x;
	mov.u32 	%r9, %ntid.x;
	mad.lo.s32 	%r1, %r8, %r9, %r7;
	mov.u32 	%r10, %tid.y;
	mov.u32 	%r11, %ctaid.y;
	mov.u32 	%r12, %ntid.y;
	mad.lo.s32 	%r13, %r11, %r12, %r10;
	max.s32 	%r14, %r1, %r13;
	setp.ge.s32 	%p1, %r14, %r6;
	@%p1 bra 	$L__BB2_2;
	cvta.to.global.u64 	%rd3, %rd1;
	cvta.to.global.u64 	%rd4, %rd2;
	mad.lo.s32 	%r15, %r6, %r3, %r13;
	mad.lo.s32 	%r16, %r15, %r6, %r1;
	shl.b32 	%r17, %r13, 1;
	shl.b32 	%r18, %r1, 1;
	mad.lo.s32 	%r19, %r4, %r3, %r17;
	mad.lo.s32 	%r20, %r19, %r4, %r18;
	mul.wide.s32 	%rd5, %r20, 4;
	add.s64 	%rd6, %rd3, %rd5;
	ld.global.f32 	%f1, [%rd6];
	add.f32 	%f2, %f1, 0f00000000;
	ld.global.f32 	%f3, [%rd6+4];
	add.f32 	%f4, %f2, %f3;
	mul.wide.s32 	%rd7, %r4, 4;
	add.s64 	%rd8, %rd6, %rd7;
	ld.global.f32 	%f5, [%rd8];
	add.f32 	%f6, %f4, %f5;
	ld.global.f32 	%f7, [%rd8+4];
	add.f32 	%f8, %f6, %f7;
	mul.f32 	%f9, %f8, 0f3E800000;
	mul.wide.s32 	%rd9, %r16, 4;
	add.s64 	%rd10, %rd4, %rd9;
	st.global.f32 	[%rd10], %f9;
$L__BB2_2:
	ret;

}
	// .globl	_Z20convolution2D_layer4PfS_S_iiii
.visible .entry _Z20convolution2D_layer4PfS_S_iiii(
	.param .u64 .ptr .align 1 _Z20convolution2D_layer4PfS_S_iiii_param_0,
	.param .u64 .ptr .align 1 _Z20convolution2D_layer4PfS_S_iiii_param_1,
	.param .u64 .ptr .align 1 _Z20convolution2D_layer4PfS_S_iiii_param_2,
	.param .u32 _Z20convolution2D_layer4PfS_S_iiii_param_3,
	.param .u32 _Z20convolution2D_layer4PfS_S_iiii_param_4,
	.param .u32 _Z20convolution2D_layer4PfS_S_iiii_param_5,
	.param .u32 _Z20convolution2D_layer4PfS_S_iiii_param_6
)
{
	.reg .pred 	%p<15>;
	.reg .b32 	%r<60>;
	.reg .b32 	%f<136>;
	.reg .b64 	%rd<25>;

	ld.param.u64 	%rd6, [_Z20convolution2D_layer4PfS_S_iiii_param_0];
	ld.param.u64 	%rd5, [_Z20convolution2D_layer4PfS_S_iiii_param_1];
	ld.param.u64 	%rd7, [_Z20convolution2D_layer4PfS_S_iiii_param_2];
	ld.param.u32 	%r25, [_Z20convolution2D_layer4PfS_S_iiii_param_3];
	ld.param.u32 	%r26, [_Z20convolution2D_layer4PfS_S_iiii_param_4];
	ld.param.u32 	%r29, [_Z20convolution2D_layer4PfS_S_iiii_param_5];
	ld.param.u32 	%r28, [_Z20convolution2D_layer4PfS_S_iiii_param_6];
	cvta.to.global.u64 	%rd1, %rd7;
	cvta.to.global.u64 	%rd2, %rd6;
	mov.u32 	%r30, %tid.x;
	mov.u32 	%r31, %ctaid.x;
	mov.u32 	%r32, %ntid.x;
	mad.lo.s32 	%r1, %r31, %r32, %r30;
	mov.u32 	%r33, %tid.y;
	mov.u32 	%r34, %ctaid.y;
	mov.u32 	%r35, %ntid.y;
	mad.lo.s32 	%r36, %r34, %r35, %r33;
	max.s32 	%r37, %r1, %r36;
	setp.ge.s32 	%p1, %r37, %r29;
	@%p1 bra 	$L__BB3_18;
	mad.lo.s32 	%r38, %r29, %r25, %r36;
	mul.lo.s32 	%r3, %r38, %r29;
	setp.lt.s32 	%p2, %r28, 1;
	mov.f32 	%f134, 0f00000000;
	@%p2 bra 	$L__BB3_17;
	mul.lo.s32 	%r4, %r28, %r25;
	and.b32  	%r5, %r28, 15;
	and.b32  	%r6, %r28, 7;
	and.b32  	%r7, %r28, 2147483632;
	and.b32  	%r8, %r28, 3;
	neg.s32 	%r9, %r7;
	mov.f32 	%f134, 0f00000000;
	mov.b32 	%r53, 0;
$L__BB3_3:
	setp.lt.u32 	%p3, %r28, 16;
	add.s32 	%r41, %r53, %r36;
	mad.lo.s32 	%r11, %r41, %r26, %r1;
	add.s32 	%r42, %r53, %r4;
	mul.lo.s32 	%r12, %r42, %r28;
	mov.b32 	%r58, 0;
	@%p3 bra 	$L__BB3_6;
	mov.u32 	%r54, %r12;
	mov.u32 	%r55, %r11;
	mov.u32 	%r56, %r9;
$L__BB3_5:
	.pragma "nounroll";
	mul.wide.s32 	%rd8, %r55, 4;
	add.s64 	%rd9, %rd2, %rd8;
	mul.wide.s32 	%rd10, %r54, 4;
	add.s64 	%rd11, %rd1, %rd10;
	ld.global.f32 	%f20, [%rd9];
	ld.global.f32 	%f21, [%rd11];
	fma.rn.f32 	%f22, %f20, %f21, %f134;
	ld.global.f32 	%f23, [%rd9+4];
	ld.global.f32 	%f24, [%rd11+4];
	fma.rn.f32 	%f25, %f23, %f24, %f22;
	ld.global.f32 	%f26, [%rd9+8];
	ld.global.f32 	%f27, [%rd11+8];
	fma.rn.f32 	%f28, %f26, %f27, %f25;
	ld.global.f32 	%f29, [%rd9+12];
	ld.global.f32 	%f30, [%rd11+12];
	fma.rn.f32 	%f31, %f29, %f30, %f28;
	ld.global.f32 	%f32, [%rd9+16];
	ld.global.f32 	%f33, [%rd11+16];
	fma.rn.f32 	%f34, %f32, %f33, %f31;
	ld.global.f32 	%f35, [%rd9+20];
	ld.global.f32 	%f36, [%rd11+20];
	fma.rn.f32 	%f37, %f35, %f36, %f34;
	ld.global.f32 	%f38, [%rd9+24];
	ld.global.f32 	%f39, [%rd11+24];
	fma.rn.f32 	%f40, %f38, %f39, %f37;
	ld.global.f32 	%f41, [%rd9+28];
	ld.global.f32 	%f42, [%rd11+28];
	fma.rn.f32 	%f43, %f41, %f42, %f40;
	ld.global.f32 	%f44, [%rd9+32];
	ld.global.f32 	%f45, [%rd11+32];
	fma.rn.f32 	%f46, %f44, %f45, %f43;
	ld.global.f32 	%f47, [%rd9+36];
	ld.global.f32 	%f48, [%rd11+36];
	fma.rn.f32 	%f49, %f47, %f48, %f46;
	ld.global.f32 	%f50, [%rd9+40];
	ld.global.f32 	%f51, [%rd11+40];
	fma.rn.f32 	%f52, %f50, %f51, %f49;
	ld.global.f32 	%f53, [%rd9+44];
	ld.global.f32 	%f54, [%rd11+44];
	fma.rn.f32 	%f55, %f53, %f54, %f52;
	ld.global.f32 	%f56, [%rd9+48];
	ld.global.f32 	%f57, [%rd11+48];
	fma.rn.f32 	%f58, %f56, %f57, %f55;
	ld.global.f32 	%f59, [%rd9+52];
	ld.global.f32 	%f60, [%rd11+52];
	fma.rn.f32 	%f61, %f59, %f60, %f58;
	ld.global.f32 	%f62, [%rd9+56];
	ld.global.f32 	%f63, [%rd11+56];
	fma.rn.f32 	%f64, %f62, %f63, %f61;
	ld.global.f32 	%f65, [%rd9+60];
	ld.global.f32 	%f66, [%rd11+60];
	fma.rn.f32 	%f134, %f65, %f66, %f64;
	add.s32 	%r56, %r56, 16;
	add.s32 	%r55, %r55, 16;
	add.s32 	%r54, %r54, 16;
	setp.ne.s32 	%p4, %r56, 0;
	mov.u32 	%r58, %r7;
	@%p4 bra 	$L__BB3_5;
$L__BB3_6:
	setp.eq.s32 	%p5, %r5, 0;
	@%p5 bra 	$L__BB3_16;
	add.s32 	%r43, %r5, -1;
	setp.lt.u32 	%p6, %r43, 7;
	@%p6 bra 	$L__BB3_9;
	add.s32 	%r44, %r11, %r58;
	add.s32 	%r45, %r58, %r12;
	mul.wide.s32 	%rd12, %r44, 4;
	add.s64 	%rd13, %rd2, %rd12;
	ld.global.f32 	%f68, [%rd13];
	mul.wide.s32 	%rd14, %r45, 4;
	add.s64 	%rd15, %rd1, %rd14;
	ld.global.f32 	%f69, [%rd15];
	fma.rn.f32 	%f70, %f68, %f69, %f134;
	ld.global.f32 	%f71, [%rd13+4];
	ld.global.f32 	%f72, [%rd15+4];
	fma.rn.f32 	%f73, %f71, %f72, %f70;
	ld.global.f32 	%f74, [%rd13+8];
	ld.global.f32 	%f75, [%rd15+8];
	fma.rn.f32 	%f76, %f74, %f75, %f73;
	ld.global.f32 	%f77, [%rd13+12];
	ld.global.f32 	%f78, [%rd15+12];
	fma.rn.f32 	%f79, %f77, %f78, %f76;
	ld.global.f32 	%f80, [%rd13+16];
	ld.global.f32 	%f81, [%rd15+16];
	fma.rn.f32 	%f82, %f80, %f81, %f79;
	ld.global.f32 	%f83, [%rd13+20];
	ld.global.f32 	%f84, [%rd15+20];
	fma.rn.f32 	%f85, %f83, %f84, %f82;
	ld.global.f32 	%f86, [%rd13+24];
	ld.global.f32 	%f87, [%rd15+24];
	fma.rn.f32 	%f88, %f86, %f87, %f85;
	ld.global.f32 	%f89, [%rd13+28];
	ld.global.f32 	%f90, [%rd15+28];
	fma.rn.f32 	%f134, %f89, %f90, %f88;
	add.s32 	%r58, %r58, 8;
$L__BB3_9:
	setp.eq.s32 	%p7, %r6, 0;
	@%p7 bra 	$L__BB3_16;
	add.s32 	%r46, %r6, -1;
	setp.lt.u32 	%p8, %r46, 3;
	@%p8 bra 	$L__BB3_12;
	add.s32 	%r47, %r11, %r58;
	add.s32 	%r48, %r58, %r12;
	mul.wide.s32 	%rd16, %r47, 4;
	add.s64 	%rd17, %rd2, %rd16;
	ld.global.f32 	%f92, [%rd17];
	mul.wide.s32 	%rd18, %r48, 4;
	add.s64 	%rd19, %rd1, %rd18;
	ld.global.f32 	%f93, [%rd19];
	fma.rn.f32 	%f94, %f92, %f93, %f134;
	ld.global.f32 	%f95, [%rd17+4];
	ld.global.f32 	%f96, [%rd19+4];
	fma.rn.f32 	%f97, %f95, %f96, %f94;
	ld.global.f32 	%f98, [%rd17+8];
	ld.global.f32 	%f99, [%rd19+8];
	fma.rn.f32 	%f100, %f98, %f99, %f97;
	ld.global.f32 	%f101, [%rd17+12];
	ld.global.f32 	%f102, [%rd19+12];
	fma.rn.f32 	%f134, %f101, %f102, %f100;
	add.s32 	%r58, %r58, 4;
$L__BB3_12:
	setp.eq.s32 	%p9, %r8, 0;
	@%p9 bra 	$L__BB3_16;
	setp.eq.s32 	%p10, %r8, 1;
	add.s32 	%r49, %r11, %r58;
	add.s32 	%r50, %r58, %r12;
	mul.wide.s32 	%rd20, %r49, 4;
	add.s64 	%rd3, %rd2, %rd20;
	ld.global.f32 	%f103, [%rd3];
	mul.wide.s32 	%rd21, %r50, 4;
	add.s64 	%rd4, %rd1, %rd21;
	ld.global.f32 	%f104, [%rd4];
	fma.rn.f32 	%f134, %f103, %f104, %f134;
	@%p10 bra 	$L__BB3_16;
	setp.eq.s32 	%p11, %r8, 2;
	ld.global.f32 	%f105, [%rd3+4];
	ld.global.f32 	%f106, [%rd4+4];
	fma.rn.f32 	%f134, %f105, %f106, %f134;
	@%p11 bra 	$L__BB3_16;
	ld.global.f32 	%f107, [%rd3+8];
	ld.global.f32 	%f108, [%rd4+8];
	fma.rn.f32 	%f134, %f107, %f108, %f134;
$L__BB3_16:
	add.s32 	%r53, %r53, 1;
	setp.ne.s32 	%p12, %r53, %r28;
	@%p12 bra 	$L__BB3_3;
$L__BB3_17:
	mul.lo.s32 	%r51, %r28, %r28;
	cvt.rn.f32.u32 	%f109, %r51;
	div.rn.f32 	%f110, %f134, %f109;
	abs.f32 	%f111, %f110;
	mul.f32 	%f112, %f111, 0f4038AA3B;
	ex2.approx.ftz.f32 	%f113, %f112;
	add.f32 	%f114, %f113, 0f3F800000;
	rcp.approx.ftz.f32 	%f115, %f114;
	fma.rn.f32 	%f116, %f115, 0fC0000000, 0f3F800000;
	setp.ge.f32 	%p13, %f111, 0f41102CB4;
	selp.f32 	%f117, 0f3F800000, %f116, %p13;
	copysign.f32 	%f118, %f110, %f117;
	mul.f32 	%f119, %f110, %f110;
	fma.rn.f32 	%f120, %f119, 0f3C80F082, 0fBD563CAE;
	fma.rn.f32 	%f121, %f120, %f119, 0f3E085941;
	fma.rn.f32 	%f122, %f121, %f119, 0fBEAAA9ED;
	fma.rn.f32 	%f123, %f122, %f119, 0f00000000;
	fma.rn.f32 	%f124, %f123, %f110, %f110;
	setp.ge.f32 	%p14, %f111, 0f3F19999A;
	selp.f32 	%f125, %f118, %f124, %p14;
	add.s32 	%r52, %r3, %r1;
	cvta.to.global.u64 	%rd22, %rd5;
	mul.wide.s32 	%rd23, %r52, 4;
	add.s64 	%rd24, %rd22, %rd23;
	st.global.f32 	[%rd24], %f125;
$L__BB3_18:
	ret;

}
	// .globl	_Z19fullyConnectedLayerPfS_S_ii
.visible .entry _Z19fullyConnectedLayerPfS_S_ii(
	.param .u64 .ptr .align 1 _Z19fullyConnectedLayerPfS_S_ii_param_0,
	.param .u64 .ptr .align 1 _Z19fullyConnectedLayerPfS_S_ii_param_1,
	.param .u64 .ptr .align 1 _Z19fullyConnectedLayerPfS_S_ii_param_2,
	.param .u32 _Z19fullyConnectedLayerPfS_S_ii_param_3,
	.param .u32 _Z19fullyConnectedLayerPfS_S_ii_param_4
)
{
	.reg .pred 	%p<13>;
	.reg .b32 	%r<38>;
	.reg .b32 	%f<129>;
	.reg .b64 	%rd<31>;

	ld.param.u64 	%rd11, [_Z19fullyConnectedLayerPfS_S_ii_param_0];
	ld.param.u64 	%rd12, [_Z19fullyConnectedLayerPfS_S_ii_param_1];
	ld.param.u64 	%rd10, [_Z19fullyConnectedLayerPfS_S_ii_param_2];
	ld.param.u32 	%r23, [_Z19fullyConnectedLayerPfS_S_ii_param_3];
	ld.param.u32 	%r24, [_Z19fullyConnectedLayerPfS_S_ii_param_4];
	cvta.to.global.u64 	%rd1, %rd12;
	cvta.to.global.u64 	%rd2, %rd11;
	mov.u32 	%r25, %tid.x;
	mov.u32 	%r26, %ctaid.x;
	mov.u32 	%r27, %ntid.x;
	mad.lo.s32 	%r1, %r26, %r27, %r25;
	setp.ge.s32 	%p1, %r1, %r24;
	@%p1 bra 	$L__BB4_15;
	setp.lt.s32 	%p2, %r23, 1;
	mov.f32 	%f128, 0f00000000;
	@%p2 bra 	$L__BB4_14;
	mul.lo.s32 	%r2, %r23, %r1;
	and.b32  	%r3, %r23, 15;
	setp.lt.u32 	%p3, %r23, 16;
	mov.f32 	%f128, 0f00000000;
	mov.b32 	%r34, 0;
	@%p3 bra 	$L__BB4_5;
	and.b32  	%r34, %r23, 2147483632;
	neg.s32 	%r32, %r34;
	add.s64 	%rd29, %rd2, 32;
	add.s64 	%rd4, %rd1, 32;
	mov.f32 	%f128, 0f00000000;
	mov.u32 	%r31, %r2;
$L__BB4_4:
	.pragma "nounroll";
	mul.wide.s32 	%rd13, %r31, 4;
	add.s64 	%rd14, %rd4, %rd13;
	ld.global.f32 	%f18, [%rd29+-32];
	ld.global.f32 	%f19, [%rd14+-32];
	fma.rn.f32 	%f20, %f18, %f19, %f128;
	ld.global.f32 	%f21, [%rd29+-28];
	ld.global.f32 	%f22, [%rd14+-28];
	fma.rn.f32 	%f23, %f21, %f22, %f20;
	ld.global.f32 	%f24, [%rd29+-24];
	ld.global.f32 	%f25, [%rd14+-24];
	fma.rn.f32 	%f26, %f24, %f25, %f23;
	ld.global.f32 	%f27, [%rd29+-20];
	ld.global.f32 	%f28, [%rd14+-20];
	fma.rn.f32 	%f29, %f27, %f28, %f26;
	ld.global.f32 	%f30, [%rd29+-16];
	ld.global.f32 	%f31, [%rd14+-16];
	fma.rn.f32 	%f32, %f30, %f31, %f29;
	ld.global.f32 	%f33, [%rd29+-12];
	ld.global.f32 	%f34, [%rd14+-12];
	fma.rn.f32 	%f35, %f33, %f34, %f32;
	ld.global.f32 	%f36, [%rd29+-8];
	ld.global.f32 	%f37, [%rd14+-8];
	fma.rn.f32 	%f38, %f36, %f37, %f35;
	ld.global.f32 	%f39, [%rd29+-4];
	ld.global.f32 	%f40, [%rd14+-4];
	fma.rn.f32 	%f41, %f39, %f40, %f38;
	ld.global.f32 	%f42, [%rd29];
	ld.global.f32 	%f43, [%rd14];
	fma.rn.f32 	%f44, %f42, %f43, %f41;
	ld.global.f32 	%f45, [%rd29+4];
	ld.global.f32 	%f46, [%rd14+4];
	fma.rn.f32 	%f47, %f45, %f46, %f44;
	ld.global.f32 	%f48, [%rd29+8];
	ld.global.f32 	%f49, [%rd14+8];
	fma.rn.f32 	%f50, %f48, %f49, %f47;
	ld.global.f32 	%f51, [%rd29+12];
	ld.global.f32 	%f52, [%rd14+12];
	fma.rn.f32 	%f53, %f51, %f52, %f50;
	ld.global.f32 	%f54, [%rd29+16];
	ld.global.f32 	%f55, [%rd14+16];
	fma.rn.f32 	%f56, %f54, %f55, %f53;
	ld.global.f32 	%f57, [%rd29+20];
	ld.global.f32 	%f58, [%rd14+20];
	fma.rn.f32 	%f59, %f57, %f58, %f56;
	ld.global.f32 	%f60, [%rd29+24];
	ld.global.f32 	%f61, [%rd14+24];
	fma.rn.f32 	%f62, %f60, %f61, %f59;
	ld.global.f32 	%f63, [%rd29+28];
	ld.global.f32 	%f64, [%rd14+28];
	fma.rn.f32 	%f128, %f63, %f64, %f62;
	add.s32 	%r32, %r32, 16;
	add.s64 	%rd29, %rd29, 64;
	add.s32 	%r31, %r31, 16;
	setp.ne.s32 	%p4, %r32, 0;
	@%p4 bra 	$L__BB4_4;
$L__BB4_5:
	setp.eq.s32 	%p5, %r3, 0;
	@%p5 bra 	$L__BB4_14;
	and.b32  	%r11, %r23, 7;
	setp.lt.u32 	%p6, %r3, 8;
	@%p6 bra 	$L__BB4_8;
	mul.wide.u32 	%rd15, %r34, 4;
	add.s64 	%rd16, %rd2, %rd15;
	ld.global.f32 	%f66, [%rd16];
	add.s32 	%r29, %r34, %r2;
	mul.wide.s32 	%rd17, %r29, 4;
	add.s64 	%rd18, %rd1, %rd17;
	ld.global.f32 	%f67, [%rd18];
	fma.rn.f32 	%f68, %f66, %f67, %f128;
	ld.global.f32 	%f69, [%rd16+4];
	ld.global.f32 	%f70, [%rd18+4];
	fma.rn.f32 	%f71, %f69, %f70, %f68;
	ld.global.f32 	%f72, [%rd16+8];
	ld.global.f32 	%f73, [%rd18+8];
	fma.rn.f32 	%f74, %f72, %f73, %f71;
	ld.global.f32 	%f75, [%rd16+12];
	ld.global.f32 	%f76, [%rd18+12];
	fma.rn.f32 	%f77, %f75, %f76, %f74;
	ld.global.f32 	%f78, [%rd16+16];
	ld.global.f32 	%f79, [%rd18+16];
	fma.rn.f32 	%f80, %f78, %f79, %f77;
	ld.global.f32 	%f81, [%rd16+20];
	ld.global.f32 	%f82, [%rd18+20];
	fma.rn.f32 	%f83, %f81, %f82, %f80;
	ld.global.f32 	%f84, [%rd16+24];
	ld.global.f32 	%f85, [%rd18+24];
	fma.rn.f32 	%f86, %f84, %f85, %f83;
	ld.global.f32 	%f87, [%rd16+28];
	ld.global.f32 	%f88, [%rd18+28];
	fma.rn.f32 	%f128, %f87, %f88, %f86;
	add.s32 	%r34, %r34, 8;
$L__BB4_8:
	setp.eq.s32 	%p7, %r11, 0;
	@%p7 bra 	$L__BB4_14;
	and.b32  	%r14, %r23, 3;
	setp.lt.u32 	%p8, %r11, 4;
	@%p8 bra 	$L__BB4_11;
	mul.wide.u32 	%rd19, %r34, 4;
	add.s64 	%rd20, %rd2, %rd19;
	ld.global.f32 	%f90, [%rd20];
	add.s32 	%r30, %r34, %r2;
	mul.wide.s32 	%rd21, %r30, 4;
	add.s64 	%rd22, %rd1, %rd21;
	ld.global.f32 	%f91, [%rd22];
	fma.rn.f32 	%f92, %f90, %f91, %f128;
	ld.global.f32 	%f93, [%rd20+4];
	ld.global.f32 	%f94, [%rd22+4];
	fma.rn.f32 	%f95, %f93, %f94, %f92;
	ld.global.f32 	%f96, [%rd20+8];
	ld.global.f32 	%f97, [%rd22+8];
	fma.rn.f32 	%f98, %f96, %f97, %f95;
	ld.global.f32 	%f99, [%rd20+12];
	ld.global.f32 	%f100, [%rd22+12];
	fma.rn.f32 	%f128, %f99, %f100, %f98;
	add.s32 	%r34, %r34, 4;
$L__BB4_11:
	setp.eq.s32 	%p9, %r14, 0;
	@%p9 bra 	$L__BB4_14;
	add.s32 	%r37, %r34, %r2;
	mul.wide.u32 	%rd23, %r34, 4;
	add.s64 	%rd30, %rd2, %rd23;
	neg.s32 	%r36, %r14;
$L__BB4_13:
	.pragma "nounroll";
	mul.wide.s32 	%rd24, %r37, 4;
	add.s64 	%rd25, %rd1, %rd24;
	ld.global.f32 	%f101, [%rd30];
	ld.global.f32 	%f102, [%rd25];
	fma.rn.f32 	%f128, %f101, %f102, %f128;
	add.s32 	%r37, %r37, 1;
	add.s64 	%rd30, %rd30, 4;
	add.s32 	%r36, %r36, 1;
	setp.ne.s32 	%p10, %r36, 0;
	@%p10 bra 	$L__BB4_13;
$L__BB4_14:
	cvt.rn.f32.s32 	%f103, %r23;
	div.rn.f32 	%f104, %f128, %f103;
	abs.f32 	%f105, %f104;
	mul.f32 	%f106, %f105, 0f4038AA3B;
	ex2.approx.ftz.f32 	%f107, %f106;
	add.f32 	%f108, %f107, 0f3F800000;
	rcp.approx.ftz.f32 	%f109, %f108;
	fma.rn.f32 	%f110, %f109, 0fC0000000, 0f3F800000;
	setp.ge.f32 	%p11, %f105, 0f41102CB4;
	selp.f32 	%f111, 0f3F800000, %f110, %p11;
	copysign.f32 	%f112, %f104, %f111;
	mul.f32 	%f113, %f104, %f104;
	fma.rn.f32 	%f114, %f113, 0f3C80F082, 0fBD563CAE;
	fma.rn.f32 	%f115, %f114, %f113, 0f3E085941;
	fma.rn.f32 	%f116, %f115, %f113, 0fBEAAA9ED;
	fma.rn.f32 	%f117, %f116, %f113, 0f00000000;
	fma.rn.f32 	%f118, %f117, %f104, %f104;
	setp.ge.f32 	%p12, %f105, 0f3F19999A;
	selp.f32 	%f119, %f112, %f118, %p12;
	cvta.to.global.u64 	%rd26, %rd10;
	mul.wide.s32 	%rd27, %r1, 4;
	add.s64 	%rd28, %rd26, %rd27;
	st.global.f32 	[%rd28], %f119;
$L__BB4_15:
	ret;

}
	// .globl	_Z13convolution2DPfS_S_iiii
.visible .entry _Z13convolution2DPfS_S_iiii(
	.param .u64 .ptr .align 1 _Z13convolution2DPfS_S_iiii_param_0,
	.param .u64 .ptr .align 1 _Z13convolution2DPfS_S_iiii_param_1,
	.param .u64 .ptr .align 1 _Z13convolution2DPfS_S_iiii_param_2,
	.param .u32 _Z13convolution2DPfS_S_iiii_param_3,
	.param .u32 _Z13convolution2DPfS_S_iiii_param_4,
	.param .u32 _Z13convolution2DPfS_S_iiii_param_5,
	.param .u32 _Z13convolution2DPfS_S_iiii_param_6
)
{
	.reg .pred 	%p<15>;
	.reg .b32 	%r<60>;
	.reg .b32 	%f<136>;
	.reg .b64 	%rd<25>;

	ld.param.u64 	%rd6, [_Z13convolution2DPfS_S_iiii_param_0];
	ld.param.u64 	%rd5, [_Z13convolution2DPfS_S_iiii_param_1];
	ld.param.u64 	%rd7, [_Z13convolution2DPfS_S_iiii_param_2];
	ld.param.u32 	%r25, [_Z13convolution2DPfS_S_iiii_param_3];
	ld.param.u32 	%r26, [_Z13convolution2DPfS_S_iiii_param_4];
	ld.param.u32 	%r29, [_Z13convolution2DPfS_S_iiii_param_5];
	ld.param.u32 	%r28, [_Z13convolution2DPfS_S_iiii_param_6];
	cvta.to.global.u64 	%rd1, %rd7;
	cvta.to.global.u64 	%rd2, %rd6;
	mov.u32 	%r30, %tid.x;
	mov.u32 	%r31, %ctaid.x;
	mov.u32 	%r32, %ntid.x;
	mad.lo.s32 	%r1, %r31, %r32, %r30;
	mov.u32 	%r33, %tid.y;
	mov.u32 	%r34, %ctaid.y;
	mov.u32 	%r35, %ntid.y;
	mad.lo.s32 	%r36, %r34, %r35, %r33;
	max.s32 	%r37, %r1, %r36;
	setp.ge.s32 	%p1, %r37, %r29;
	@%p1 bra 	$L__BB5_18;
	mad.lo.s32 	%r38, %r29, %r25, %r36;
	mul.lo.s32 	%r3, %r38, %r29;
	setp.lt.s32 	%p2, %r28, 1;
	mov.f32 	%f134, 0f00000000;
	@%p2 bra 	$L__BB5_17;
	mul.lo.s32 	%r4, %r28, %r25;
	and.b32  	%r5, %r28, 15;
	and.b32  	%r6, %r28, 7;
	and.b32  	%r7, %r28, 2147483632;
	and.b32  	%r8, %r28, 3;
	neg.s32 	%r9, %r7;
	mov.f32 	%f134, 0f00000000;
	mov.b32 	%r53, 0;
$L__BB5_3:
	setp.lt.u32 	%p3, %r28, 16;
	add.s32 	%r41, %r53, %r36;
	mad.lo.s32 	%r11, %r41, %r26, %r1;
	add.s32 	%r42, %r53, %r4;
	mul.lo.s32 	%r12, %r42, %r28;
	mov.b32 	%r58, 0;
	@%p3 bra 	$L__BB5_6;
	mov.u32 	%r54, %r12;
	mov.u32 	%r55, %r11;
	mov.u32 	%r56, %r9;
$L__BB5_5:
	.pragma "nounroll";
	mul.wide.s32 	%rd8, %r55, 4;
	add.s64 	%rd9, %rd2, %rd8;
	mul.wide.s32 	%rd10, %r54, 4;
	add.s64 	%rd11, %rd1, %rd10;
	ld.global.f32 	%f20, [%rd9];
	ld.global.f32 	%f21, [%rd11];
	fma.rn.f32 	%f22, %f20, %f21, %f134;
	ld.global.f32 	%f23, [%rd9+4];
	ld.global.f32 	%f24, [%rd11+4];
	fma.rn.f32 	%f25, %f23, %f24, %f22;
	ld.global.f32 	%f26, [%rd9+8];
	ld.global.f32 	%f27, [%rd11+8];
	fma.rn.f32 	%f28, %f26, %f27, %f25;
	ld.global.f32 	%f29, [%rd9+12];
	ld.global.f32 	%f30, [%rd11+12];
	fma.rn.f32 	%f31, %f29, %f30, %f28;
	ld.global.f32 	%f32, [%rd9+16];
	ld.global.f32 	%f33, [%rd11+16];
	fma.rn.f32 	%f34, %f32, %f33, %f31;
	ld.global.f32 	%f35, [%rd9+20];
	ld.global.f32 	%f36, [%rd11+20];
	fma.rn.f32 	%f37, %f35, %f36, %f34;
	ld.global.f32 	%f38, [%rd9+24];
	ld.global.f32 	%f39, [%rd11+24];
	fma.rn.f32 	%f40, %f38, %f39, %f37;
	ld.global.f32 	%f41, [%rd9+28];
	ld.global.f32 	%f42, [%rd11+28];
	fma.rn.f32 	%f43, %f41, %f42, %f40;
	ld.global.f32 	%f44, [%rd9+32];
	ld.global.f32 	%f45, [%rd11+32];
	fma.rn.f32 	%f46, %f44, %f45, %f43;
	ld.global.f32 	%f47, [%rd9+36];
	ld.global.f32 	%f48, [%rd11+36];
	fma.rn.f32 	%f49, %f47, %f48, %f46;
	ld.global.f32 	%f50, [%rd9+40];
	ld.global.f32 	%f51, [%rd11+40];
	fma.rn.f32 	%f52, %f50, %f51, %f49;
	ld.global.f32 	%f53, [%rd9+44];
	ld.global.f32 	%f54, [%rd11+44];
	fma.rn.f32 	%f55, %f53, %f54, %f52;
	ld.global.f32 	%f56, [%rd9+48];
	ld.global.f32 	%f57, [%rd11+48];
	fma.rn.f32 	%f58, %f56, %f57, %f55;
	ld.global.f32 	%f59, [%rd9+52];
	ld.global.f32 	%f60, [%rd11+52];
	fma.rn.f32 	%f61, %f59, %f60, %f58;
	ld.global.f32 	%f62, [%rd9+56];
	ld.global.f32 	%f63, [%rd11+56];
	fma.rn.f32 	%f64, %f62, %f63, %f61;
	ld.global.f32 	%f65, [%rd9+60];
	ld.global.f32 	%f66, [%rd11+60];
	fma.rn.f32 	%f134, %f65, %f66, %f64;
	add.s32 	%r56, %r56, 16;
	add.s32 	%r55, %r55, 16;
	add.s32 	%r54, %r54, 16;
	setp.ne.s32 	%p4, %r56, 0;
	mov.u32 	%r58, %r7;
	@%p4 bra 	$L__BB5_5;
$L__BB5_6:
	setp.eq.s32 	%p5, %r5, 0;
	@%p5 bra 	$L__BB5_16;
	add.s32 	%r43, %r5, -1;
	setp.lt.u32 	%p6, %r43, 7;
	@%p6 bra 	$L__BB5_9;
	add.s32 	%r44, %r11, %r58;
	add.s32 	%r45, %r58, %r12;
	mul.wide.s32 	%rd12, %r44, 4;
	add.s64 	%rd13, %rd2, %rd12;
	ld.global.f32 	%f68, [%rd13];
	mul.wide.s32 	%rd14, %r45, 4;
	add.s64 	%rd15, %rd1, %rd14;
	ld.global.f32 	%f69, [%rd15];
	fma.rn.f32 	%f70, %f68, %f69, %f134;
	ld.global.f32 	%f71, [%rd13+4];
	ld.global.f32 	%f72, [%rd15+4];
	fma.rn.f32 	%f73, %f71, %f72, %f70;
	ld.global.f32 	%f74, [%rd13+8];
	ld.global.f32 	%f75, [%rd15+8];
	fma.rn.f32 	%f76, %f74, %f75, %f73;
	ld.global.f32 	%f77, [%rd13+12];
	ld.global.f32 	%f78, [%rd15+12];
	fma.rn.f32 	%f79, %f77, %f78, %f76;
	ld.global.f32 	%f80, [%rd13+16];
	ld.global.f32 	%f81, [%rd15+16];
	fma.rn.f32 	%f82, %f80, %f81, %f79;
	ld.global.f32 	%f83, [%rd13+20];
	ld.global.f32 	%f84, [%rd15+20];
	fma.rn.f32 	%f85, %f83, %f84, %f82;
	ld.global.f32 	%f86, [%rd13+24];
	ld.global.f32 	%f87, [%rd15+24];
	fma.rn.f32 	%f88, %f86, %f87, %f85;
	ld.global.f32 	%f89, [%rd13+28];
	ld.global.f32 	%f90, [%rd15+28];
	fma.rn.f32 	%f134, %f89, %f90, %f88;
	add.s32 	%r58, %r58, 8;
$L__BB5_9:
	setp.eq.s32 	%p7, %r6, 0;
	@%p7 bra 	$L__BB5_16;
	add.s32 	%r46, %r6, -1;
	setp.lt.u32 	%p8, %r46, 3;
	@%p8 bra 	$L__BB5_12;
	add.s32 	%r47, %r11, %r58;
	add.s32 	%r48, %r58, %r12;
	mul.wide.s32 	%rd16, %r47, 4;
	add.s64 	%rd17, %rd2, %rd16;
	ld.global.f32 	%f92, [%rd17];
	mul.wide.s32 	%rd18, %r48, 4;
	add.s64 	%rd19, %rd1, %rd18;
	ld.global.f32 	%f93, [%rd19];
	fma.rn.f32 	%f94, %f92, %f93, %f134;
	ld.global.f32 	%f95, [%rd17+4];
	ld.global.f32 	%f96, [%rd19+4];
	fma.rn.f32 	%f97, %f95, %f96, %f94;
	ld.global.f32 	%f98, [%rd17+8];
	ld.global.f32 	%f99, [%rd19+8];
	fma.rn.f32 	%f100, %f98, %f99, %f97;
	ld.global.f32 	%f101, [%rd17+12];
	ld.global.f32 	%f102, [%rd19+12];
	fma.rn.f32 	%f134, %f101, %f102, %f100;
	add.s32 	%r58, %r58, 4;
$L__BB5_12:
	setp.eq.s32 	%p9, %r8, 0;
	@%p9 bra 	$L__BB5_16;
	setp.eq.s32 	%p10, %r8, 1;
	add.s32 	%r49, %r11, %r58;
	add.s32 	%r50, %r58, %r12;
	mul.wide.s32 	%rd20, %r49, 4;
	add.s64 	%rd3, %rd2, %rd20;
	ld.global.f32 	%f103, [%rd3];
	mul.wide.s32 	%rd21, %r50, 4;
	add.s64 	%rd4, %rd1, %rd21;
	ld.global.f32 	%f104, [%rd4];
	fma.rn.f32 	%f134, %f103, %f104, %f134;
	@%p10 bra 	$L__BB5_16;
	setp.eq.s32 	%p11, %r8, 2;
	ld.global.f32 	%f105, [%rd3+4];
	ld.global.f32 	%f106, [%rd4+4];
	fma.rn.f32 	%f134, %f105, %f106, %f134;
	@%p11 bra 	$L__BB5_16;
	ld.global.f32 	%f107, [%rd3+8];
	ld.global.f32 	%f108, [%rd4+8];
	fma.rn.f32 	%f134, %f107, %f108, %f134;
$L__BB5_16:
	add.s32 	%r53, %r53, 1;
	setp.ne.s32 	%p12, %r53, %r28;
	@%p12 bra 	$L__BB5_3;
$L__BB5_17:
	mul.lo.s32 	%r51, %r28, %r28;
	cvt.rn.f32.u32 	%f109, %r51;
	div.rn.f32 	%f110, %f134, %f109;
	abs.f32 	%f111, %f110;
	mul.f32 	%f112, %f111, 0f4038AA3B;
	ex2.approx.ftz.f32 	%f113, %f112;
	add.f32 	%f114, %f113, 0f3F800000;
	rcp.approx.ftz.f32 	%f115, %f114;
	fma.rn.f32 	%f116, %f115, 0fC0000000, 0f3F800000;
	setp.ge.f32 	%p13, %f111, 0f41102CB4;
	selp.f32 	%f117, 0f3F800000, %f116, %p13;
	copysign.f32 	%f118, %f110, %f117;
	mul.f32 	%f119, %f110, %f110;
	fma.rn.f32 	%f120, %f119, 0f3C80F082, 0fBD563CAE;
	fma.rn.f32 	%f121, %f120, %f119, 0f3E085941;
	fma.rn.f32 	%f122, %f121, %f119, 0fBEAAA9ED;
	fma.rn.f32 	%f123, %f122, %f119, 0f00000000;
	fma.rn.f32 	%f124, %f123, %f110, %f110;
	setp.ge.f32 	%p14, %f111, 0f3F19999A;
	selp.f32 	%f125, %f118, %f124, %p14;
	add.s32 	%r52, %r3, %r1;
	cvta.to.global.u64 	%rd22, %rd5;
	mul.wide.s32 	%rd23, %r52, 4;
	add.s64 	%rd24, %rd22, %rd23;
	st.global.f32 	[%rd24], %f125;
$L__BB5_18:
	ret;

}
	// .globl	_Z7softmaxPfS_i
.visible .entry _Z7softmaxPfS_i(
	.param .u64 .ptr .align 1 _Z7softmaxPfS_i_param_0,
	.param .u64 .ptr .align 1 _Z7softmaxPfS_i_param_1,
	.param .u32 _Z7softmaxPfS_i_param_2
)
{
	.reg .pred 	%p<10>;
	.reg .b32 	%r<46>;
	.reg .b32 	%f<98>;
	.reg .b64 	%rd<9>;

	ld.param.u64 	%rd2, [_Z7softmaxPfS_i_param_0];
	ld.param.u64 	%rd1, [_Z7softmaxPfS_i_param_1];
	ld.param.u32 	%r23, [_Z7softmaxPfS_i_param_2];
	cvta.to.global.u64 	%rd3, %rd2;
	mov.u32 	%r1, %tid.x;
	mul.wide.u32 	%rd4, %r1, 4;
	add.s64 	%rd5, %rd3, %rd4;
	ld.global.f32 	%f15, [%rd5];
	fma.rn.f32 	%f16, %f15, 0f3BBB989D, 0f3F000000;
	cvt.sat.f32.f32 	%f17, %f16;
	mov.f32 	%f18, 0f4B400001;
	mov.f32 	%f19, 0f437C0000;
	fma.rm.f32 	%f20, %f17, %f19, %f18;
	add.f32 	%f21, %f20, 0fCB40007F;
	neg.f32 	%f22, %f21;
	fma.rn.f32 	%f23, %f15, 0f3FB8AA3B, %f22;
	fma.rn.f32 	%f24, %f15, 0f32A57060, %f23;
	mov.b32 	%r24, %f20;
	shl.b32 	%r25, %r24, 23;
	mov.b32 	%f25, %r25;
	ex2.approx.ftz.f32 	%f26, %f24;
	mul.f32 	%f27, %f26, %f25;
	shl.b32 	%r26, %r1, 2;
	mov.u32 	%r27, shared;
	add.s32 	%r2, %r27, %r26;
	st.shared.f32 	[%r2], %f27;
	bar.sync 	0;
	setp.lt.s32 	%p1, %r23, 1;
	mov.f32 	%f97, 0f00000000;
	@%p1 bra 	$L__BB6_13;
	and.b32  	%r3, %r23, 15;
	setp.lt.u32 	%p2, %r23, 16;
	mov.f32 	%f97, 0f00000000;
	mov.b32 	%r42, 0;
	@%p2 bra 	$L__BB6_4;
	and.b32  	%r42, %r23, 2147483632;
	add.s32 	%r39, %r27, 32;
	neg.s32 	%r40, %r42;
	mov.f32 	%f97, 0f00000000;
$L__BB6_3:
	.pragma "nounroll";
	ld.shared.v4.f32 	{%f31, %f32, %f33, %f34}, [%r39+-32];
	add.f32 	%f35, %f97, %f31;
	add.f32 	%f36, %f35, %f32;
	add.f32 	%f37, %f36, %f33;
	add.f32 	%f38, %f37, %f34;
	ld.shared.v4.f32 	{%f39, %f40, %f41, %f42}, [%r39+-16];
	add.f32 	%f43, %f38, %f39;
	add.f32 	%f44, %f43, %f40;
	add.f32 	%f45, %f44, %f41;
	add.f32 	%f46, %f45, %f42;
	ld.shared.v4.f32 	{%f47, %f48, %f49, %f50}, [%r39];
	add.f32 	%f51, %f46, %f47;
	add.f32 	%f52, %f51, %f48;
	add.f32 	%f53, %f52, %f49;
	add.f32 	%f54, %f53, %f50;
	ld.shared.v4.f32 	{%f55, %f56, %f57, %f58}, [%r39+16];
	add.f32 	%f59, %f54, %f55;
	add.f32 	%f60, %f59, %f56;
	add.f32 	%f61, %f60, %f57;
	add.f32 	%f97, %f61, %f58;
	add.s32 	%r40, %r40, 16;
	add.s32 	%r39, %r39, 64;
	setp.ne.s32 	%p3, %r40, 0;
	@%p3 bra 	$L__BB6_3;
$L__BB6_4:
	setp.eq.s32 	%p4, %r3, 0;
	@%p4 bra 	$L__BB6_13;
	and.b32  	%r11, %r23, 7;
	setp.lt.u32 	%p5, %r3, 8;
	@%p5 bra 	$L__BB6_7;
	shl.b32 	%r31, %r42, 2;
	add.s32 	%r33, %r27, %r31;
	ld.shared.f32 	%f63, [%r33];
	add.f32 	%f64, %f97, %f63;
	ld.shared.f32 	%f65, [%r33+4];
	add.f32 	%f66, %f64, %f65;
	ld.shared.f32 	%f67, [%r33+8];
	add.f32 	%f68, %f66, %f67;
	ld.shared.f32 	%f69, [%r33+12];
	add.f32 	%f70, %f68, %f69;
	ld.shared.f32 	%f71, [%r33+16];
	add.f32 	%f72, %f70, %f71;
	ld.shared.f32 	%f73, [%r33+20];
	add.f32 	%f74, %f72, %f73;
	ld.shared.f32 	%f75, [%r33+24];
	add.f32 	%f76, %f74, %f75;
	ld.shared.f32 	%f77, [%r33+28];
	add.f32 	%f97, %f76, %f77;
	add.s32 	%r42, %r42, 8;
$L__BB6_7:
	setp.eq.s32 	%p6, %r11, 0;
	@%p6 bra 	$L__BB6_13;
	and.b32  	%r14, %r23, 3;
	setp.lt.u32 	%p7, %r11, 4;
	@%p7 bra 	$L__BB6_10;
	shl.b32 	%r34, %r42, 2;
	add.s32 	%r36, %r27, %r34;
	ld.shared.f32 	%f79, [%r36];
	add.f32 	%f80, %f97, %f79;
	ld.shared.f32 	%f81, [%r36+4];
	add.f32 	%f82, %f80, %f81;
	ld.shared.f32 	%f83, [%r36+8];
	add.f32 	%f84, %f82, %f83;
	ld.shared.f32 	%f85, [%r36+12];
	add.f32 	%f97, %f84, %f85;
	add.s32 	%r42, %r42, 4;
$L__BB6_10:
	setp.eq.s32 	%p8, %r14, 0;
	@%p8 bra 	$L__BB6_13;
	shl.b32 	%r37, %r42, 2;
	add.s32 	%r45, %r27, %r37;
	neg.s32 	%r44, %r14;
$L__BB6_12:
	.pragma "nounroll";
	ld.shared.f32 	%f86, [%r45];
	add.f32 	%f97, %f97, %f86;
	add.s32 	%r45, %r45, 4;
	add.s32 	%r44, %r44, 1;
	setp.ne.s32 	%p9, %r44, 0;
	@%p9 bra 	$L__BB6_12;
$L__BB6_13:
	cvta.to.global.u64 	%rd6, %rd1;
	bar.sync 	0;
	ld.shared.f32 	%f87, [%r2];
	div.rn.f32 	%f88, %f87, %f97;
	add.s64 	%rd8, %rd6, %rd4;
	st.global.f32 	[%rd8], %f88;
	ret;

}


// ===== COMPILED SASS (sm_100) =====

	.target	sm_100

	.elftype	@"ET_EXEC"


//--------------------- .note.nv.tkinfo           --------------------------
	.section	.note.nv.tkinfo,"",@"SHT_NOTE"
	.sectionflags	@"SHF_NOTE_NV_TKINFO"
	.tkinfo
        /*0018*/ 	.word	0x00000002
        /*0030*/ 	.string	""
        /*0030*/ 	.string	"ptxas"
        /*0030*/ 	.string	"Cuda compilation tools, release 13.0, V13.0.88"
        /*0030*/ 	.string	"Build cuda_13.0.r13.0/compiler.36424714_0"
        /*0030*/ 	.string	"-arch sm_100 -m 64 "



//--------------------- .note.nv.cuinfo           --------------------------
	.section	.note.nv.cuinfo,"",@"SHT_NOTE"
	.sectionflags	@"SHF_NOTE_NV_CUINFO"
        /*0018*/ 	.short	0x0002
        /*001a*/ 	.short	0x0064
        /*001c*/ 	.short	0x0082
	.zero		2


//--------------------- .nv.info                  --------------------------
	.section	.nv.info,"",@"SHT_CUDA_INFO"
	.align	4


	//----- nvinfo : EIATTR_REGCOUNT
	.align		4
        /*0000*/ 	.byte	0x04, 0x2f
        /*0002*/ 	.short	(.L_1 - .L_0)
	.align		4
.L_0:
        /*0004*/ 	.word	index@(_Z13cudaMatrixAddPfS_S_ii)
        /*0008*/ 	.word	0x0000000c


	//----- nvinfo : EIATTR_FRAME_SIZE
	.align		4
.L_1:
        /*000c*/ 	.byte	0x04, 0x11
        /*000e*/ 	.short	(.L_3 - .L_2)
	.align		4
.L_2:
        /*0010*/ 	.word	index@(_Z13cudaMatrixAddPfS_S_ii)
        /*0014*/ 	.word	0x00000000


	//----- nvinfo : EIATTR_REGCOUNT
	.align		4
.L_3:
        /*0018*/ 	.byte	0x04, 0x2f
        /*001a*/ 	.short	(.L_5 - .L_4)
	.align		4
.L_4:
        /*001c*/ 	.word	index@(_Z14cudaMatrixMultPfS_S_i)
        /*0020*/ 	.word	0x0000001e


	//----- nvinfo : EIATTR_FRAME_SIZE
	.align		4
.L_5:
        /*0024*/ 	.byte	0x04, 0x11
        /*0026*/ 	.short	(.L_7 - .L_6)
	.align		4
.L_6:
        /*0028*/ 	.word	index@(_Z14cudaMatrixMultPfS_S_i)
        /*002c*/ 	.word	0x00000000


	//----- nvinfo : EIATTR_REGCOUNT
	.align		4
.L_7:
        /*0030*/ 	.byte	0x04, 0x2f
        /*0032*/ 	.short	(.L_9 - .L_8)
	.align		4
.L_8:
        /*0034*/ 	.word	index@(_Z11subsamplingPfS_iii)
        /*0038*/ 	.word	0x00000010


	//----- nvinfo : EIATTR_FRAME_SIZE
	.align		4
.L_9:
        /*003c*/ 	.byte	0x04, 0x11
        /*003e*/ 	.short	(.L_11 - .L_10)
	.align		4
.L_10:
        /*0040*/ 	.word	index@(_Z11subsamplingPfS_iii)
        /*0044*/ 	.word	0x00000000


	//----- nvinfo : EIATTR_REGCOUNT
	.align		4
.L_11:
        /*0048*/ 	.byte	0x04, 0x2f
        /*004a*/ 	.short	(.L_13 - .L_12)
	.align		4
.L_12:
        /*004c*/ 	.word	index@(_Z20convolution2D_layer4PfS_S_iiii)
        /*0050*/ 	.word	0x00000020


	//----- nvinfo : EIATTR_FRAME_SIZE
	.align		4
.L_13:
        /*0054*/ 	.byte	0x04, 0x11
        /*0056*/ 	.short	(.L_15 - .L_14)
	.align		4
.L_14:
        /*0058*/ 	.word	index@($__internal_3_$__cuda_sm3x_div_rn_noftz_f32_slowpath)
        /*005c*/ 	.word	0x00000000


	//----- nvinfo : EIATTR_FRAME_SIZE
	.align		4
.L_15:
        /*0060*/ 	.byte	0x04, 0x11
        /*0062*/ 	.short	(.L_17 - .L_16)
	.align		4
.L_16:
        /*0064*/ 	.word	index@(_Z20convolution2D_layer4PfS_S_iiii)
        /*0068*/ 	.word	0x00000000


	//----- nvinfo : EIATTR_REGCOUNT
	.align		4
.L_17:
        /*006c*/ 	.byte	0x04, 0x2f
        /*006e*/ 	.short	(.L_19 - .L_18)
	.align		4
.L_18:
        /*0070*/ 	.word	index@(_Z19fullyConnectedLayerPfS_S_ii)
        /*0074*/ 	.word	0x0000001f


	//----- nvinfo : EIATTR_FRAME_SIZE
	.align		4
.L_19:
        /*0078*/ 	.byte	0x04, 0x11
        /*007a*/ 	.short	(.L_21 - .L_20)
	.align		4
.L_20:
        /*007c*/ 	.word	index@($__internal_2_$__cuda_sm3x_div_rn_noftz_f32_slowpath)
        /*0080*/ 	.word	0x00000000


	//----- nvinfo : EIATTR_FRAME_SIZE
	.align		4
.L_21:
        /*0084*/ 	.byte	0x04, 0x11
        /*0086*/ 	.short	(.L_23 - .L_22)
	.align		4
.L_22:
        /*0088*/ 	.word	index@(_Z19fullyConnectedLayerPfS_S_ii)
        /*008c*/ 	.word	0x00000000


	//----- nvinfo : EIATTR_REGCOUNT
	.align		4
.L_23:
        /*0090*/ 	.byte	0x04, 0x2f
        /*0092*/ 	.short	(.L_25 - .L_24)
	.align		4
.L_24:
        /*0094*/ 	.word	index@(_Z13convolution2DPfS_S_iiii)
        /*0098*/ 	.word	0x00000020


	//----- nvinfo : EIATTR_FRAME_SIZE
	.align		4
.L_25:
        /*009c*/ 	.byte	0x04, 0x11
        /*009e*/ 	.short	(.L_27 - .L_26)
	.align		4
.L_26:
        /*00a0*/ 	.word	index@($__internal_1_$__cuda_sm3x_div_rn_noftz_f32_slowpath)
        /*00a4*/ 	.word	0x00000000


	//----- nvinfo : EIATTR_FRAME_SIZE
	.align		4
.L_27:
        /*00a8*/ 	.byte	0x04, 0x11
        /*00aa*/ 	.short	(.L_29 - .L_28)
	.align		4
.L_28:
        /*00ac*/ 	.word	index@(_Z13convolution2DPfS_S_iiii)
        /*00b0*/ 	.word	0x00000000


	//----- nvinfo : EIATTR_REGCOUNT
	.align		4
.L_29:
        /*00b4*/ 	.byte	0x04, 0x2f
        /*00b6*/ 	.short	(.L_31 - .L_30)
	.align		4
.L_30:
        /*00b8*/ 	.word	index@(_Z7softmaxPfS_i)
        /*00bc*/ 	.word	0x00000016


	//----- nvinfo : EIATTR_FRAME_SIZE
	.align		4
.L_31:
        /*00c0*/ 	.byte	0x04, 0x11
        /*00c2*/ 	.short	(.L_33 - .L_32)
	.align		4
.L_32:
        /*00c4*/ 	.word	index@($__internal_0_$__cuda_sm3x_div_rn_noftz_f32_slowpath)
        /*00c8*/ 	.word	0x00000000


	//----- nvinfo : EIATTR_FRAME_SIZE
	.align		4
.L_33:
        /*00cc*/ 	.byte	0x04, 0x11
        /*00ce*/ 	.short	(.L_35 - .L_34)
	.align		4
.L_34:
        /*00d0*/ 	.word	index@(_Z7softmaxPfS_i)
        /*00d4*/ 	.word	0x00000000


	//----- nvinfo : EIATTR_MIN_STACK_SIZE
	.align		4
.L_35:
        /*00d8*/ 	.byte	0x04, 0x12
        /*00da*/ 	.short	(.L_37 - .L_36)
	.align		4
.L_36:
        /*00dc*/ 	.word	index@(_Z7softmaxPfS_i)
        /*00e0*/ 	.word	0x00000000


	//----- nvinfo : EIATTR_MIN_STACK_SIZE
	.align		4
.L_37:
        /*00e4*/ 	.byte	0x04, 0x12
        /*00e6*/ 	.short	(.L_39 - .L_38)
	.align		4
.L_38:
        /*00e8*/ 	.word	index@(_Z13convolution2DPfS_S_iiii)
        /*00ec*/ 	.word	0x00000000


	//----- nvinfo : EIATTR_MIN_STACK_SIZE
	.align		4
.L_39:
        /*00f0*/ 	.byte	0x04, 0x12
        /*00f2*/ 	.short	(.L_41 - .L_40)
	.align		4
.L_40:
        /*00f4*/ 	.word	index@(_Z19fullyConnectedLayerPfS_S_ii)
        /*00f8*/ 	.word	0x00000000


	//----- nvinfo : EIATTR_MIN_STACK_SIZE
	.align		4
.L_41:
        /*00fc*/ 	.byte	0x04, 0x12
        /*00fe*/ 	.short	(.L_43 - .L_42)
	.align		4
.L_42:
        /*0100*/ 	.word	index@(_Z20convolution2D_layer4PfS_S_iiii)
        /*0104*/ 	.word	0x00000000


	//----- nvinfo : EIATTR_MIN_STACK_SIZE
	.align		4
.L_43:
        /*0108*/ 	.byte	0x04, 0x12
        /*010a*/ 	.short	(.L_45 - .L_44)
	.align		4
.L_44:
        /*010c*/ 	.word	index@(_Z11subsamplingPfS_iii)
        /*0110*/ 	.word	0x00000000


	//----- nvinfo : EIATTR_MIN_STACK_SIZE
	.align		4
.L_45:
        /*0114*/ 	.byte	0x04, 0x12
        /*0116*/ 	.short	(.L_47 - .L_46)
	.align		4
.L_46:
        /*0118*/ 	.word	index@(_Z14cudaMatrixMultPfS_S_i)
        /*011c*/ 	.word	0x00000000


	//----- nvinfo : EIATTR_MIN_STACK_SIZE
	.align		4
.L_47:
        /*0120*/ 	.byte	0x04, 0x12
        /*0122*/ 	.short	(.L_49 - .L_48)
	.align		4
.L_48:
        /*0124*/ 	.word	index@(_Z13cudaMatrixAddPfS_S_ii)
        /*0128*/ 	.word	0x00000000
.L_49:


//--------------------- .nv.compat                --------------------------
	.section	.nv.compat,"",@"SHT_CUDA_COMPAT_INFO"
	.align	4
        /*0000*/ 	.byte	0x02, 0x09, 0x00, 0x00, 0x02, 0x02, 0x01, 0x00, 0x02, 0x05, 0x05, 0x00, 0x03, 0x07, 0x01, 0x01
        /*0010*/ 	.byte	0x02, 0x03, 0x00, 0x00, 0x02, 0x06, 0x01, 0x00, 0x04, 0x0b, 0x08, 0x00, 0x01, 0x00, 0x00, 0x00
        /*0020*/ 	.byte	0x00, 0x00, 0x00, 0x00


//--------------------- .nv.info._Z7softmaxPfS_i  --------------------------
	.section	.nv.info._Z7softmaxPfS_i,"",@"SHT_CUDA_INFO"
	.sectionflags	@""
	.align	4


	//----- nvinfo : EIATTR_CUDA_API_VERSION
	.align		4
        /*0000*/ 	.byte	0x04, 0x37
        /*0002*/ 	.short	(.L_51 - .L_50)
.L_50:
        /*0004*/ 	.word	0x00000082


	//----- nvinfo : EIATTR_KPARAM_INFO
	.align		4
.L_51:
        /*0008*/ 	.byte	0x04, 0x17
        /*000a*/ 	.short	(.L_53 - .L_52)
.L_52:
        /*000c*/ 	.word	0x00000000
        /*0010*/ 	.short	0x0002
        /*0012*/ 	.short	0x0010
        /*0014*/ 	.byte	0x00, 0xf0, 0x11, 0x00


	//----- nvinfo : EIATTR_KPARAM_INFO
	.align		4
.L_53:
        /*0018*/ 	.byte	0x04, 0x17
        /*001a*/ 	.short	(.L_55 - .L_54)
.L_54:
        /*001c*/ 	.word	0x00000000
        /*0020*/ 	.short	0x0001
        /*0022*/ 	.short	0x0008
        /*0024*/ 	.byte	0x00, 0xf5, 0x21, 0x00


	//----- nvinfo : EIATTR_KPARAM_INFO
	.align		4
.L_55:
        /*0028*/ 	.byte	0x04, 0x17
        /*002a*/ 	.short	(.L_57 - .L_56)
.L_56:
        /*002c*/ 	.word	0x00000000
        /*0030*/ 	.short	0x0000
        /*0032*/ 	.short	0x0000
        /*0034*/ 	.byte	0x00, 0xf5, 0x21, 0x00


	//----- nvinfo : EIATTR_SPARSE_MMA_MASK
	.align		4
.L_57:
        /*0038*/ 	.byte	0x03, 0x50
        /*003a*/ 	.short	0x0000


	//----- nvinfo : EIATTR_MAXREG_COUNT
	.align		4
        /*003c*/ 	.byte	0x03, 0x1b
        /*003e*/ 	.short	0x00ff


	//----- nvinfo : EIATTR_NUM_BARRIERS
	.align		4
        /*0040*/ 	.byte	0x02, 0x4c
        /*0042*/ 	.byte	0x01
	.zero		1


	//----- nvinfo : EIATTR_MERCURY_ISA_VERSION
	.align		4
        /*0044*/ 	.byte	0x03, 0x5f
        /*0046*/ 	.short	0x0101


	//----- nvinfo : EIATTR_VRC_CTA_INIT_COUNT
	.align		4
        /*0048*/ 	.byte	0x02, 0x4a
	.zero		1
	.zero		1


	//----- nvinfo : EIATTR_EXIT_INSTR_OFFSETS
	.align		4
        /*004c*/ 	.byte	0x04, 0x1c
        /*004e*/ 	.short	(.L_59 - .L_58)


	//   ....[0]....
.L_58:
        /*0050*/ 	.word	0x00000740


	//----- nvinfo : EIATTR_CRS_STACK_SIZE
	.align		4
.L_59:
        /*0054*/ 	.byte	0x04, 0x1e
        /*0056*/ 	.short	(.L_61 - .L_60)
.L_60:
        /*0058*/ 	.word	0x00000000


	//----- nvinfo : EIATTR_CBANK_PARAM_SIZE
	.align		4
.L_61:
        /*005c*/ 	.byte	0x03, 0x19
        /*005e*/ 	.short	0x0014


	//----- nvinfo : EIATTR_PARAM_CBANK
	.align		4
        /*0060*/ 	.byte	0x04, 0x0a
        /*0062*/ 	.short	(.L_63 - .L_62)
	.align		4
.L_62:
        /*0064*/ 	.word	index@(.nv.constant0._Z7softmaxPfS_i)
        /*0068*/ 	.short	0x0380
        /*006a*/ 	.short	0x0014


	//----- nvinfo : EIATTR_SW_WAR
	.align		4
.L_63:
        /*006c*/ 	.byte	0x04, 0x36
        /*006e*/ 	.short	(.L_65 - .L_64)
.L_64:
        /*0070*/ 	.word	0x00000008
.L_65:


//--------------------- .nv.info._Z13convolution2DPfS_S_iiii --------------------------
	.section	.nv.info._Z13convolution2DPfS_S_iiii,"",@"SHT_CUDA_INFO"
	.sectionflags	@""
	.align	4


	//----- nvinfo : EIATTR_CUDA_API_VERSION
	.align		4
        /*0000*/ 	.byte	0x04, 0x37
        /*0002*/ 	.short	(.L_67 - .L_66)
.L_66:
        /*0004*/ 	.word	0x00000082


	//----- nvinfo : EIATTR_KPARAM_INFO
	.align		4
.L_67:
        /*0008*/ 	.byte	0x04, 0x17
        /*000a*/ 	.short	(.L_69 - .L_68)
.L_68:
        /*000c*/ 	.word	0x00000000
        /*0010*/ 	.short	0x0006
        /*0012*/ 	.short	0x0024
        /*0014*/ 	.byte	0x00, 0xf0, 0x11, 0x00


	//----- nvinfo : EIATTR_KPARAM_INFO
	.align		4
.L_69:
        /*0018*/ 	.byte	0x04, 0x17
        /*001a*/ 	.short	(.L_71 - .L_70)
.L_70:
        /*001c*/ 	.word	0x00000000
        /*0020*/ 	.short	0x0005
        /*0022*/ 	.short	0x0020
        /*0024*/ 	.byte	0x00, 0xf0, 0x11, 0x00


	//----- nvinfo : EIATTR_KPARAM_INFO
	.align		4
.L_71:
        /*0028*/ 	.byte	0x04, 0x17
        /*002a*/ 	.short	(.L_73 - .L_72)
.L_72:
        /*002c*/ 	.word	0x00000000
        /*0030*/ 	.short	0x0004
        /*0032*/ 	.short	0x001c
        /*0034*/ 	.byte	0x00, 0xf0, 0x11, 0x00


	//----- nvinfo : EIATTR_KPARAM_INFO
	.align		4
.L_73:
        /*0038*/ 	.byte	0x04, 0x17
        /*003a*/ 	.short	(.L_75 - .L_74)
.L_74:
        /*003c*/ 	.word	0x00000000
        /*0040*/ 	.short	0x0003
        /*0042*/ 	.short	0x0018
        /*0044*/ 	.byte	0x00, 0xf0, 0x11, 0x00


	//----- nvinfo : EIATTR_KPARAM_INFO
	.align		4
.L_75:
        /*0048*/ 	.byte	0x04, 0x17
        /*004a*/ 	.short	(.L_77 - .L_76)
.L_76:
        /*004c*/ 	.word	0x00000000
        /*0050*/ 	.short	0x0002
        /*0052*/ 	.short	0x0010
        /*0054*/ 	.byte	0x00, 0xf5, 0x21, 0x00


	//----- nvinfo : EIATTR_KPARAM_INFO
	.align		4
.L_77:
        /*0058*/ 	.byte	0x04, 0x17
        /*005a*/ 	.short	(.L_79 - .L_78)
.L_78:
        /*005c*/ 	.word	0x00000000
        /*0060*/ 	.short	0x0001
        /*0062*/ 	.short	0x0008
        /*0064*/ 	.byte	0x00, 0xf5, 0x21, 0x00


	//----- nvinfo : EIATTR_KPARAM_INFO
	.align		4
.L_79:
        /*0068*/ 	.byte	0x04, 0x17
        /*006a*/ 	.short	(.L_81 - .L_80)
.L_80:
        /*006c*/ 	.word	0x00000000
        /*0070*/ 	.short	0x0000
        /*0072*/ 	.short	0x0000
        /*0074*/ 	.byte	0x00, 0xf5, 0x21, 0x00


	//----- nvinfo : EIATTR_SPARSE_MMA_MASK
	.align		4
.L_81:
        /*0078*/ 	.byte	0x03, 0x50
        /*007a*/ 	.short	0x0000


	//----- nvinfo : EIATTR_MAXREG_COUNT
	.align		4
        /*007c*/ 	.byte	0x03, 0x1b
        /*007e*/ 	.short	0x00ff


	//----- nvinfo : EIATTR_MERCURY_ISA_VERSION
	.align		4
        /*0080*/ 	.byte	0x03, 0x5f
        /*0082*/ 	.short	0x0101


	//----- nvinfo : EIATTR_VRC_CTA_INIT_COUNT
	.align		4
        /*0084*/ 	.byte	0x02, 0x4a
	.zero		1
	.zero		1


	//----- nvinfo : EIATTR_EXIT_INSTR_OFFSETS
	.align		4
        /*0088*/ 	.byte	0x04, 0x1c
        /*008a*/ 	.short	(.L_83 - .L_82)


	//   ....[0]....
.L_82:
        /*008c*/ 	.word	0x000000c0


	//   ....[1]....
        /*0090*/ 	.word	0x00000da0


	//----- nvinfo : EIATTR_CRS_STACK_SIZE
	.align		4
.L_83:
        /*0094*/ 	.byte	0x04, 0x1e
        /*0096*/ 	.short	(.L_85 - .L_84)
.L_84:
        /*0098*/ 	.word	0x00000000


	//----- nvinfo : EIATTR_CBANK_PARAM_SIZE
	.align		4
.L_85:
        /*009c*/ 	.byte	0x03, 0x19
        /*009e*/ 	.short	0x0028


	//----- nvinfo : EIATTR_PARAM_CBANK
	.align		4
        /*00a0*/ 	.byte	0x04, 0x0a
        /*00a2*/ 	.short	(.L_87 - .L_86)
	.align		4
.L_86:
        /*00a4*/ 	.word	index@(.nv.constant0._Z13convolution2DPfS_S_iiii)
        /*00a8*/ 	.short	0x0380
        /*00aa*/ 	.short	0x0028


	//----- nvinfo : EIATTR_SW_WAR
	.align		4
.L_87:
        /*00ac*/ 	.byte	0x04, 0x36
        /*00ae*/ 	.short	(.L_89 - .L_88)
.L_88:
        /*00b0*/ 	.word	0x00000008
.L_89:


//--------------------- .nv.info._Z19fullyConnectedLayerPfS_S_ii --------------------------
	.section	.nv.info._Z19fullyConnectedLayerPfS_S_ii,"",@"SHT_CUDA_INFO"
	.sectionflags	@""
	.align	4


	//----- nvinfo : EIATTR_CUDA_API_VERSION
	.align		4
        /*0000*/ 	.byte	0x04, 0x37
        /*0002*/ 	.short	(.L_91 - .L_90)
.L_90:
        /*0004*/ 	.word	0x00000082


	//----- nvinfo : EIATTR_KPARAM_INFO
	.align		4
.L_91:
        /*0008*/ 	.byte	0x04, 0x17
        /*000a*/ 	.short	(.L_93 - .L_92)
.L_92:
        /*000c*/ 	.word	0x00000000
        /*0010*/ 	.short	0x0004
        /*0012*/ 	.short	0x001c
        /*0014*/ 	.byte	0x00, 0xf0, 0x11, 0x00


	//----- nvinfo : EIATTR_KPARAM_INFO
	.align		4
.L_93:
        /*0018*/ 	.byte	0x04, 0x17
        /*001a*/ 	.short	(.L_95 - .L_94)
.L_94:
        /*001c*/ 	.word	0x00000000
        /*0020*/ 	.short	0x0003
        /*0022*/ 	.short	0x0018
        /*0024*/ 	.byte	0x00, 0xf0, 0x11, 0x00


	//----- nvinfo : EIATTR_KPARAM_INFO
	.align		4
.L_95:
        /*0028*/ 	.byte	0x04, 0x17
        /*002a*/ 	.short	(.L_97 - .L_96)
.L_96:
        /*002c*/ 	.word	0x00000000
        /*0030*/ 	.short	0x0002
        /*0032*/ 	.short	0x0010
        /*0034*/ 	.byte	0x00, 0xf5, 0x21, 0x00


	//----- nvinfo : EIATTR_KPARAM_INFO
	.align		4
.L_97:
        /*0038*/ 	.byte	0x04, 0x17
        /*003a*/ 	.short	(.L_99 - .L_98)
.L_98:
        /*003c*/ 	.word	0x00000000
        /*0040*/ 	.short	0x0001
        /*0042*/ 	.short	0x0008
        /*0044*/ 	.byte	0x00, 0xf5, 0x21, 0x00


	//----- nvinfo : EIATTR_KPARAM_INFO
	.align		4
.L_99:
        /*0048*/ 	.byte	0x04, 0x17
        /*004a*/ 	.short	(.L_101 - .L_100)
.L_100:
        /*004c*/ 	.word	0x00000000
        /*0050*/ 	.short	0x0000
        /*0052*/ 	.short	0x0000
        /*0054*/ 	.byte	0x00, 0xf5, 0x21, 0x00


	//----- nvinfo : EIATTR_SPARSE_MMA_MASK
	.align		4
.L_101:
        /*0058*/ 	.byte	0x03, 0x50
        /*005a*/ 	.short	0x0000


	//----- nvinfo : EIATTR_MAXREG_COUNT
	.align		4
        /*005c*/ 	.byte	0x03, 0x1b
        /*005e*/ 	.short	0x00ff


	//----- nvinfo : EIATTR_MERCURY_ISA_VERSION
	.align		4
        /*0060*/ 	.byte	0x03, 0x5f
        /*0062*/ 	.short	0x0101


	//----- nvinfo : EIATTR_VRC_CTA_INIT_COUNT
	.align		4
        /*0064*/ 	.byte	0x02, 0x4a
	.zero		1
	.zero		1


	//----- nvinfo : EIATTR_EXIT_INSTR_OFFSETS
	.align		4
        /*0068*/ 	.byte	0x04, 0x1c
        /*006a*/ 	.short	(.L_103 - .L_102)


	//   ....[0]....
.L_102:
        /*006c*/ 	.word	0x00000070


	//   ....[1]....
        /*0070*/ 	.word	0x00000c80


	//----- nvinfo : EIATTR_CRS_STACK_SIZE
	.align		4
.L_103:
        /*0074*/ 	.byte	0x04, 0x1e
        /*0076*/ 	.short	(.L_105 - .L_104)
.L_104:
        /*0078*/ 	.word	0x00000000


	//----- nvinfo : EIATTR_CBANK_PARAM_SIZE
	.align		4
.L_105:
        /*007c*/ 	.byte	0x03, 0x19
        /*007e*/ 	.short	0x0020


	//----- nvinfo : EIATTR_PARAM_CBANK
	.align		4
        /*0080*/ 	.byte	0x04, 0x0a
        /*0082*/ 	.short	(.L_107 - .L_106)
	.align		4
.L_106:
        /*0084*/ 	.word	index@(.nv.constant0._Z19fullyConnectedLayerPfS_S_ii)
        /*0088*/ 	.short	0x0380
        /*008a*/ 	.short	0x0020


	//----- nvinfo : EIATTR_SW_WAR
	.align		4
.L_107:
        /*008c*/ 	.byte	0x04, 0x36
        /*008e*/ 	.short	(.L_109 - .L_108)
.L_108:
        /*0090*/ 	.word	0x00000008
.L_109:


//--------------------- .nv.info._Z20convolution2D_layer4PfS_S_iiii --------------------------
	.section	.nv.info._Z20convolution2D_layer4PfS_S_iiii,"",@"SHT_CUDA_INFO"
	.sectionflags	@""
	.align	4


	//----- nvinfo : EIATTR_CUDA_API_VERSION
	.align		4
        /*0000*/ 	.byte	0x04, 0x37
        /*0002*/ 	.short	(.L_111 - .L_110)
.L_110:
        /*0004*/ 	.word	0x00000082


	//----- nvinfo : EIATTR_KPARAM_INFO
	.align		4
.L_111:
        /*0008*/ 	.byte	0x04, 0x17
        /*000a*/ 	.short	(.L_113 - .L_112)
.L_112:
        /*000c*/ 	.word	0x00000000
        /*0010*/ 	.short	0x0006
        /*0012*/ 	.short	0x0024
        /*0014*/ 	.byte	0x00, 0xf0, 0x11, 0x00


	//----- nvinfo : EIATTR_KPARAM_INFO
	.align		4
.L_113:
        /*0018*/ 	.byte	0x04, 0x17
        /*001a*/ 	.short	(.L_115 - .L_114)
.L_114:
        /*001c*/ 	.word	0x00000000
        /*0020*/ 	.short	0x0005
        /*0022*/ 	.short	0x0020
        /*0024*/ 	.byte	0x00, 0xf0, 0x11, 0x00


	//----- nvinfo : EIATTR_KPARAM_INFO
	.align		4
.L_115:
        /*0028*/ 	.byte	0x04, 0x17
        /*002a*/ 	.short	(.L_117 - .L_116)
.L_116:
        /*002c*/ 	.word	0x00000000
        /*0030*/ 	.short	0x0004
        /*0032*/ 	.short	0x001c
        /*0034*/ 	.byte	0x00, 0xf0, 0x11, 0x00


	//----- nvinfo : EIATTR_KPARAM_INFO
	.align		4
.L_117:
        /*0038*/ 	.byte	0x04, 0x17
        /*003a*/ 	.short	(.L_119 - .L_118)
.L_118:
        /*003c*/ 	.word	0x00000000
        /*0040*/ 	.short	0x0003
        /*0042*/ 	.short	0x0018
        /*0044*/ 	.byte	0x00, 0xf0, 0x11, 0x00


	//----- nvinfo : EIATTR_KPARAM_INFO
	.align		4
.L_119:
        /*0048*/ 	.byte	0x04, 0x17
        /*004a*/ 	.short	(.L_121 - .L_120)
.L_120:
        /*004c*/ 	.word	0x00000000
        /*0050*/ 	.short	0x0002
        /*0052*/ 	.short	0x0010
        /*0054*/ 	.byte	0x00, 0xf5, 0x21, 0x00


	//----- nvinfo : EIATTR_KPARAM_INFO
	.align		4
.L_121:
        /*0058*/ 	.byte	0x04, 0x17
        /*005a*/ 	.short	(.L_123 - .L_122)
.L_122:
        /*005c*/ 	.word	0x00000000
        /*0060*/ 	.short	0x0001
        /*0062*/ 	.short	0x0008
        /*0064*/ 	.byte	0x00, 0xf5, 0x21, 0x00


	//----- nvinfo : EIATTR_KPARAM_INFO
	.align		4
.L_123:
        /*0068*/ 	.byte	0x04, 0x17
        /*006a*/ 	.short	(.L_125 - .L_124)
.L_124:
        /*006c*/ 	.word	0x00000000
        /*0070*/ 	.short	0x0000
        /*0072*/ 	.short	0x0000
        /*0074*/ 	.byte	0x00, 0xf5, 0x21, 0x00


	//----- nvinfo : EIATTR_SPARSE_MMA_MASK
	.align		4
.L_125:
        /*0078*/ 	.byte	0x03, 0x50
        /*007a*/ 	.short	0x0000


	//----- nvinfo : EIATTR_MAXREG_COUNT
	.align		4
        /*007c*/ 	.byte	0x03, 0x1b
        /*007e*/ 	.short	0x00ff


	//----- nvinfo : EIATTR_MERCURY_ISA_VERSION
	.align		4
        /*0080*/ 	.byte	0x03, 0x5f
        /*0082*/ 	.short	0x0101


	//----- nvinfo : EIATTR_VRC_CTA_INIT_COUNT
	.align		4
        /*0084*/ 	.byte	0x02, 0x4a
	.zero		1
	.zero		1


	//----- nvinfo : EIATTR_EXIT_INSTR_OFFSETS
	.align		4
        /*0088*/ 	.byte	0x04, 0x1c
        /*008a*/ 	.short	(.L_127 - .L_126)


	//   ....[0]....
.L_126:
        /*008c*/ 	.word	0x000000c0


	//   ....[1]....
        /*0090*/ 	.word	0x00000da0


	//----- nvinfo : EIATTR_CRS_STACK_SIZE
	.align		4
.L_127:
        /*0094*/ 	.byte	0x04, 0x1e
        /*0096*/ 	.short	(.L_129 - .L_128)
.L_128:
        /*0098*/ 	.word	0x00000000


	//----- nvinfo : EIATTR_CBANK_PARAM_SIZE
	.align		4
.L_129:
        /*009c*/ 	.byte	0x03, 0x19
        /*009e*/ 	.short	0x0028


	//----- nvinfo : EIATTR_PARAM_CBANK
	.align		4
        /*00a0*/ 	.byte	0x04, 0x0a
        /*00a2*/ 	.short	(.L_131 - .L_130)
	.align		4
.L_130:
        /*00a4*/ 	.word	index@(.nv.constant0._Z20convolution2D_layer4PfS_S_iiii)
        /*00a8*/ 	.short	0x0380
        /*00aa*/ 	.short	0x0028


	//----- nvinfo : EIATTR_SW_WAR
	.align		4
.L_131:
        /*00ac*/ 	.byte	0x04, 0x36
        /*00ae*/ 	.short	(.L_133 - .L_132)
.L_132:
        /*00b0*/ 	.word	0x00000008
.L_133:


//--------------------- .nv.info._Z11subsamplingPfS_iii --------------------------
	.section	.nv.info._Z11subsamplingPfS_iii,"",@"SHT_CUDA_INFO"
	.sectionflags	@""
	.align	4


	//----- nvinfo : EIATTR_CUDA_API_VERSION
	.align		4
        /*0000*/ 	.byte	0x04, 0x37
        /*0002*/ 	.short	(.L_135 - .L_134)
.L_134:
        /*0004*/ 	.word	0x00000082


	//----- nvinfo : EIATTR_KPARAM_INFO
	.align		4
.L_135:
        /*0008*/ 	.byte	0x04, 0x17
        /*000a*/ 	.short	(.L_137 - .L_136)
.L_136:
        /*000c*/ 	.word	0x00000000
        /*0010*/ 	.short	0x0004
        /*0012*/ 	.short	0x0018
        /*0014*/ 	.byte	0x00, 0xf0, 0x11, 0x00


	//----- nvinfo : EIATTR_KPARAM_INFO
	.align		4
.L_137:
        /*0018*/ 	.byte	0x04, 0x17
        /*001a*/ 	.short	(.L_139 - .L_138)
.L_138:
        /*001c*/ 	.word	0x00000000
        /*0020*/ 	.short	0x0003
        /*0022*/ 	.short	0x0014
        /*0024*/ 	.byte	0x00, 0xf0, 0x11, 0x00


	//----- nvinfo : EIATTR_KPARAM_INFO
	.align		4
.L_139:
        /*0028*/ 	.byte	0x04, 0x17
        /*002a*/ 	.short	(.L_141 - .L_140)
.L_140:
        /*002c*/ 	.word	0x00000000
        /*0030*/ 	.short	0x0002
        /*0032*/ 	.short	0x0010
        /*0034*/ 	.byte	0x00, 0xf0, 0x11, 0x00


	//----- nvinfo : EIATTR_KPARAM_INFO
	.align		4
.L_141:
        /*0038*/ 	.byte	0x04, 0x17
        /*003a*/ 	.short	(.L_143 - .L_142)
.L_142:
        /*003c*/ 	.word	0x00000000
        /*0040*/ 	.short	0x0001
        /*0042*/ 	.short	0x0008
        /*0044*/ 	.byte	0x00, 0xf5, 0x21, 0x00


	//----- nvinfo : EIATTR_KPARAM_INFO
	.align		4
.L_143:
        /*0048*/ 	.byte	0x04, 0x17
        /*004a*/ 	.short	(.L_145 - .L_144)
.L_144:
        /*004c*/ 	.word	0x00000000
        /*0050*/ 	.short	0x0000
        /*0052*/ 	.short	0x0000
        /*0054*/ 	.byte	0x00, 0xf5, 0x21, 0x00


	//----- nvinfo : EIATTR_SPARSE_MMA_MASK
	.align		4
.L_145:
        /*0058*/ 	.byte	0x03, 0x50
        /*005a*/ 	.short	0x0000


	//----- nvinfo : EIATTR_MAXREG_COUNT
	.align		4
        /*005c*/ 	.byte	0x03, 0x1b
        /*005e*/ 	.short	0x00ff


	//----- nvinfo : EIATTR_MERCURY_ISA_VERSION
	.align		4
        /*0060*/ 	.byte	0x03, 0x5f
        /*0062*/ 	.short	0x0101


	//----- nvinfo : EIATTR_VRC_CTA_INIT_COUNT
	.align		4
        /*0064*/ 	.byte	0x02, 0x4a
	.zero		1
	.zero		1


	//----- nvinfo : EIATTR_EXIT_INSTR_OFFSETS
	.align		4
        /*0068*/ 	.byte	0x04, 0x1c
        /*006a*/ 	.short	(.L_147 - .L_146)


	//   ....[0]....
.L_146:
        /*006c*/ 	.word	0x000000c0


	//   ....[1]....
        /*0070*/ 	.word	0x00000240


	//----- nvinfo : EIATTR_CBANK_PARAM_SIZE
	.align		4
.L_147:
        /*0074*/ 	.byte	0x03, 0x19
        /*0076*/ 	.short	0x001c


	//----- nvinfo : EIATTR_PARAM_CBANK
	.align		4
        /*0078*/ 	.byte	0x04, 0x0a
        /*007a*/ 	.short	(.L_149 - .L_148)
	.align		4
.L_148:
        /*007c*/ 	.word	index@(.nv.constant0._Z11subsamplingPfS_iii)
        /*0080*/ 	.short	0x0380
        /*0082*/ 	.short	0x001c


	//----- nvinfo : EIATTR_SW_WAR
	.align		4
.L_149:
        /*0084*/ 	.byte	0x04, 0x36
        /*0086*/ 	.short	(.L_151 - .L_150)
.L_150:
        /*0088*/ 	.word	0x00000008
.L_151:


//--------------------- .nv.info._Z14cudaMatrixMultPfS_S_i --------------------------
	.section	.nv.info._Z14cudaMatrixMultPfS_S_i,"",@"SHT_CUDA_INFO"
	.sectionflags	@""
	.align	4


	//----- nvinfo : EIATTR_CUDA_API_VERSION
	.align		4
        /*0000*/ 	.byte	0x04, 0x37
        /*0002*/ 	.short	(.L_153 - .L_152)
.L_152:
        /*0004*/ 	.word	0x00000082


	//----- nvinfo : EIATTR_KPARAM_INFO
	.align		4
.L_153:
        /*0008*/ 	.byte	0x04, 0x17
        /*000a*/ 	.short	(.L_155 - .L_154)
.L_154:
        /*000c*/ 	.word	0x00000000
        /*0010*/ 	.short	0x0003
        /*0012*/ 	.short	0x0018
        /*0014*/ 	.byte	0x00, 0xf0, 0x11, 0x00


	//----- nvinfo : EIATTR_KPARAM_INFO
	.align		4
.L_155:
        /*0018*/ 	.byte	0x04, 0x17
        /*001a*/ 	.short	(.L_157 - .L_156)
.L_156:
        /*001c*/ 	.word	0x00000000
        /*0020*/ 	.short	0x0002
        /*0022*/ 	.short	0x0010
        /*0024*/ 	.byte	0x00, 0xf5, 0x21, 0x00


	//----- nvinfo : EIATTR_KPARAM_INFO
	.align		4
.L_157:
        /*0028*/ 	.byte	0x04, 0x17
        /*002a*/ 	.short	(.L_159 - .L_158)
.L_158:
        /*002c*/ 	.word	0x00000000
        /*0030*/ 	.short	0x0001
        /*0032*/ 	.short	0x0008
        /*0034*/ 	.byte	0x00, 0xf5, 0x21, 0x00


	//----- nvinfo : EIATTR_KPARAM_INFO
	.align		4
.L_159:
        /*0038*/ 	.byte	0x04, 0x17
        /*003a*/ 	.short	(.L_161 - .L_160)
.L_160:
        /*003c*/ 	.word	0x00000000
        /*0040*/ 	.short	0x0000
        /*0042*/ 	.short	0x0000
        /*0044*/ 	.byte	0x00, 0xf5, 0x21, 0x00


	//----- nvinfo : EIATTR_SPARSE_MMA_MASK
	.align		4
.L_161:
        /*0048*/ 	.byte	0x03, 0x50
        /*004a*/ 	.short	0x0000


	//----- nvinfo : EIATTR_MAXREG_COUNT
	.align		4
        /*004c*/ 	.byte	0x03, 0x1b
        /*004e*/ 	.short	0x00ff


	//----- nvinfo : EIATTR_MERCURY_ISA_VERSION
	.align		4
        /*0050*/ 	.byte	0x03, 0x5f
        /*0052*/ 	.short	0x0101


	//----- nvinfo : EIATTR_VRC_CTA_INIT_COUNT
	.align		4
        /*0054*/ 	.byte	0x02, 0x4a
	.zero		1
	.zero		1


	//----- nvinfo : EIATTR_EXIT_INSTR_OFFSETS
	.align		4
        /*0058*/ 	.byte	0x04, 0x1c
        /*005a*/ 	.short	(.L_163 - .L_162)


	//   ....[0]....
.L_162:
        /*005c*/ 	.word	0x000000c0


	//   ....[1]....
        /*0060*/ 	.word	0x00000a90


	//----- nvinfo : EIATTR_CBANK_PARAM_SIZE
	.align		4
.L_163:
        /*0064*/ 	.byte	0x03, 0x19
        /*0066*/ 	.short	0x001c


	//----- nvinfo : EIATTR_PARAM_CBANK
	.align		4
        /*0068*/ 	.byte	0x04, 0x0a
        /*006a*/ 	.short	(.L_165 - .L_164)
	.align		4
.L_164:
        /*006c*/ 	.word	index@(.nv.constant0._Z14cudaMatrixMultPfS_S_i)
        /*0070*/ 	.short	0x0380
        /*0072*/ 	.short	0x001c


	//----- nvinfo : EIATTR_SW_WAR
	.align		4
.L_165:
        /*0074*/ 	.byte	0x04, 0x36
        /*0076*/ 	.short	(.L_167 - .L_166)
.L_166:
        /*0078*/ 	.word	0x00000008
.L_167:


//--------------------- .nv.info._Z13cudaMatrixAddPfS_S_ii --------------------------
	.section	.nv.info._Z13cudaMatrixAddPfS_S_ii,"",@"SHT_CUDA_INFO"
	.sectionflags	@""
	.align	4


	//----- nvinfo : EIATTR_CUDA_API_VERSION
	.align		4
        /*0000*/ 	.byte	0x04, 0x37
        /*0002*/ 	.short	(.L_169 - .L_168)
.L_168:
        /*0004*/ 	.word	0x00000082


	//----- nvinfo : EIATTR_KPARAM_INFO
	.align		4
.L_169:
        /*0008*/ 	.byte	0x04, 0x17
        /*000a*/ 	.short	(.L_171 - .L_170)
.L_170:
        /*000c*/ 	.word	0x00000000
        /*0010*/ 	.short	0x0004
        /*0012*/ 	.short	0x001c
        /*0014*/ 	.byte	0x00, 0xf0, 0x11, 0x00


	//----- nvinfo : EIATTR_KPARAM_INFO
	.align		4
.L_171:
        /*0018*/ 	.byte	0x04, 0x17
        /*001a*/ 	.short	(.L_173 - .L_172)
.L_172:
        /*001c*/ 	.word	0x00000000
        /*0020*/ 	.short	0x0003
        /*0022*/ 	.short	0x0018
        /*0024*/ 	.byte	0x00, 0xf0, 0x11, 0x00


	//----- nvinfo : EIATTR_KPARAM_INFO
	.align		4
.L_173:
        /*0028*/ 	.byte	0x04, 0x17
        /*002a*/ 	.short	(.L_175 - .L_174)
.L_174:
        /*002c*/ 	.word	0x00000000
        /*0030*/ 	.short	0x0002
        /*0032*/ 	.short	0x0010
        /*0034*/ 	.byte	0x00, 0xf5, 0x21, 0x00


	//----- nvinfo : EIATTR_KPARAM_INFO
	.align		4
.L_175:
        /*0038*/ 	.byte	0x04, 0x17
        /*003a*/ 	.short	(.L_177 - .L_176)
.L_176:
        /*003c*/ 	.word	0x00000000
        /*0040*/ 	.short	0x0001
        /*0042*/ 	.short	0x0008
        /*0044*/ 	.byte	0x00, 0xf5, 0x21, 0x00


	//----- nvinfo : EIATTR_KPARAM_INFO
	.align		4
.L_177:
        /*0048*/ 	.byte	0x04, 0x17
        /*004a*/ 	.short	(.L_179 - .L_178)
.L_178:
        /*004c*/ 	.word	0x00000000
        /*0050*/ 	.short	0x0000
        /*0052*/ 	.short	0x0000
        /*0054*/ 	.byte	0x00, 0xf5, 0x21, 0x00


	//----- nvinfo : EIATTR_SPARSE_MMA_MASK
	.align		4
.L_179:
        /*0058*/ 	.byte	0x03, 0x50
        /*005a*/ 	.short	0x0000


	//----- nvinfo : EIATTR_MAXREG_COUNT
	.align		4
        /*005c*/ 	.byte	0x03, 0x1b
        /*005e*/ 	.short	0x00ff


	//----- nvinfo : EIATTR_MERCURY_ISA_VERSION
	.align		4
        /*0060*/ 	.byte	0x03, 0x5f
        /*0062*/ 	.short	0x0101


	//----- nvinfo : EIATTR_VRC_CTA_INIT_COUNT
	.align		4
        /*0064*/ 	.byte	0x02, 0x4a
	.zero		1
	.zero		1


	//----- nvinfo : EIATTR_EXIT_INSTR_OFFSETS
	.align		4
        /*0068*/ 	.byte	0x04, 0x1c
        /*006a*/ 	.short	(.L_181 - .L_180)


	//   ....[0]....
.L_180:
        /*006c*/ 	.word	0x000000c0


	//   ....[1]....
        /*0070*/ 	.word	0x00000190


	//----- nvinfo : EIATTR_CBANK_PARAM_SIZE
	.align		4
.L_181:
        /*0074*/ 	.byte	0x03, 0x19
        /*0076*/ 	.short	0x0020


	//----- nvinfo : EIATTR_PARAM_CBANK
	.align		4
        /*0078*/ 	.byte	0x04, 0x0a
        /*007a*/ 	.short	(.L_183 - .L_182)
	.align		4
.L_182:
        /*007c*/ 	.word	index@(.nv.constant0._Z13cudaMatrixAddPfS_S_ii)
        /*0080*/ 	.short	0x0380
        /*0082*/ 	.short	0x0020


	//----- nvinfo : EIATTR_SW_WAR
	.align		4
.L_183:
        /*0084*/ 	.byte	0x04, 0x36
        /*0086*/ 	.short	(.L_185 - .L_184)
.L_184:
        /*0088*/ 	.word	0x00000008
.L_185:


//--------------------- .nv.callgraph             --------------------------
	.section	.nv.callgraph,"",@"SHT_CUDA_CALLGRAPH"
	.align	4
	.sectionentsize	8
	.align		4
        /*0000*/ 	.word	0x00000000
	.align		4
        /*0004*/ 	.word	0xffffffff
	.align		4
        /*0008*/ 	.word	0x00000000
	.align		4
        /*000c*/ 	.word	0xfffffffe
	.align		4
        /*0010*/ 	.word	0x00000000
	.align		4
        /*0014*/ 	.word	0xfffffffd
	.align		4
        /*0018*/ 	.word	0x00000000
	.align		4
        /*001c*/ 	.word	0xfffffffc


//--------------------- .text._Z7softmaxPfS_i     --------------------------
	.section	.text._Z7softmaxPfS_i,"ax",@progbits
	.align	128
        .global         _Z7softmaxPfS_i
        .type           _Z7softmaxPfS_i,@function
        .size           _Z7softmaxPfS_i,(.L_x_89 - _Z7softmaxPfS_i)
        .other          _Z7softmaxPfS_i,@"STO_CUDA_ENTRY STV_DEFAULT"
_Z7softmaxPfS_i:
.text._Z7softmaxPfS_i:
[----:B------:R-:W-:Y:S01]  /*0000*/  LDC R1, c[0x0][0x37c] ;  /* 0x0000df00ff017b82 */ /* 0x000fe20000000800 */
[----:B------:R-:W0:Y:S07]  /*0010*/  S2R R2, SR_TID.X ;  /* 0x0000000000027919 */ /* 0x000e2e0000002100 */
[----:B------:R-:W0:Y:S01]  /*0020*/  LDC.64 R4, c[0x0][0x380] ;  /* 0x0000e000ff047b82 */ /* 0x000e220000000a00 */
[----:B------:R-:W1:Y:S01]  /*0030*/  LDCU.64 UR10, c[0x0][0x358] ;  /* 0x00006b00ff0a77ac */ /* 0x000e620008000a00 */
[----:B------:R-:W-:Y:S01]  /*0040*/  HFMA2 R3, -RZ, RZ, 0.96630859375, -0.0022525787353515625 ;  /* 0x3bbb989dff037431 */ /* 0x000fe200000001ff */
[----:B------:R-:W-:-:S05]  /*0050*/  MOV R7, 0x437c0000 ;  /* 0x437c000000077802 */ /* 0x000fca0000000f00 */
[----:B------:R-:W2:Y:S01]  /*0060*/  S2UR UR5, SR_CgaCtaId ;  /* 0x00000000000579c3 */ /* 0x000ea20000008800 */
[----:B------:R-:W-:Y:S01]  /*0070*/  UMOV UR4, 0x400 ;  /* 0x0000040000047882 */ /* 0x000fe20000000000 */
[----:B------:R-:W3:Y:S01]  /*0080*/  LDCU UR6, c[0x0][0x390] ;  /* 0x00007200ff0677ac */ /* 0x000ee20008000800 */
[----:B0-----:R-:W-:-:S06]  /*0090*/  IMAD.WIDE.U32 R4, R2, 0x4, R4 ;  /* 0x0000000402047825 */ /* 0x001fcc00078e0004 */
[----:B-1----:R-:W4:Y:S01]  /*00a0*/  LDG.E R4, desc[UR10][R4.64] ;  /* 0x0000000a04047981 */ /* 0x002f22000c1e1900 */
[----:B--2---:R-:W-:Y:S02]  /*00b0*/  ULEA UR5, UR5, UR4, 0x18 ;  /* 0x0000000405057291 */ /* 0x004fe4000f8ec0ff */
[----:B---3--:R-:W-:Y:S01]  /*00c0*/  UISETP.GE.AND UP0, UPT, UR6, 0x1, UPT ;  /* 0x000000010600788c */ /* 0x008fe2000bf06270 */
[----:B----4-:R-:W-:-:S04]  /*00d0*/  FFMA.SAT R0, R4, R3, 0.5 ;  /* 0x3f00000004007423 */ /* 0x010fc80000002003 */
[----:B------:R-:W-:-:S04]  /*00e0*/  FFMA.RM R0, R0, R7, 12582913 ;  /* 0x4b40000100007423 */ /* 0x000fc80000004007 */
[----:B------:R-:W-:-:S04]  /*00f0*/  FADD R3, R0, -12583039 ;  /* 0xcb40007f00037421 */ /* 0x000fc80000000000 */
[----:B------:R-:W-:-:S04]  /*0100*/  FFMA R3, R4, 1.4426950216293334961, -R3 ;  /* 0x3fb8aa3b04037823 */ /* 0x000fc80000000803 */
[----:B------:R-:W-:Y:S01]  /*0110*/  FFMA R6, R4, 1.925963033500011079e-08, R3 ;  /* 0x32a5706004067823 */ /* 0x000fe20000000003 */
[----:B------:R-:W-:Y:S01]  /*0120*/  IMAD.SHL.U32 R3, R0, 0x800000, RZ ;  /* 0x0080000000037824 */ /* 0x000fe200078e00ff */
[----:B------:R-:W-:-:S04]  /*0130*/  LEA R0, R2, UR5, 0x2 ;  /* 0x0000000502007c11 */ /* 0x000fc8000f8e10ff */
[----:B------:R-:W0:Y:S02]  /*0140*/  MUFU.EX2 R6, R6 ;  /* 0x0000000600067308 */ /* 0x000e240000000800 */
[----:B0-----:R-:W-:Y:S01]  /*0150*/  FMUL R5, R3, R6 ;  /* 0x0000000603057220 */ /* 0x001fe20000400000 */
[----:B------:R-:W-:-:S04]  /*0160*/  HFMA2 R3, -RZ, RZ, 0, 0 ;  /* 0x00000000ff037431 */ /* 0x000fc800000001ff */
[----:B------:R0:W-:Y:S01]  /*0170*/  STS [R0], R5 ;  /* 0x0000000500007388 */ /* 0x0001e20000000800 */
[----:B------:R-:W-:Y:S06]  /*0180*/  BAR.SYNC.DEFER_BLOCKING 0x0 ;  /* 0x0000000000007b1d */ /* 0x000fec0000010000 */
[----:B------:R-:W-:Y:S05]  /*0190*/  BRA.U !UP0, `(.L_x_0) ;  /* 0x0000000508207547 */ /* 0x000fea000b800000 */
[----:B------:R-:W-:Y:S01]  /*01a0*/  UISETP.GE.U32.AND UP1, UPT, UR6, 0x10, UPT ;  /* 0x000000100600788c */ /* 0x000fe2000bf26070 */
[----:B------:R-:W-:Y:S01]  /*01b0*/  IMAD.MOV.U32 R3, RZ, RZ, RZ ;  /* 0x000000ffff037224 */ /* 0x000fe200078e00ff */
[----:B------:R-:W-:Y:S01]  /*01c0*/  ULOP3.LUT UR7, UR6, 0xf, URZ, 0xc0, !UPT ;  /* 0x0000000f06077892 */ /* 0x000fe2000f8ec0ff */
[----:B------:R-:W-:-:S03]  /*01d0*/  UMOV UR4, URZ ;  /* 0x000000ff00047c82 */ /* 0x000fc60008000000 */
[----:B------:R-:W-:-:S03]  /*01e0*/  UISETP.NE.AND UP0, UPT, UR7, URZ, UPT ;  /* 0x000000ff0700728c */ /* 0x000fc6000bf05270 */
[----:B------:R-:W-:Y:S08]  /*01f0*/  BRA.U !UP1, `(.L_x_1) ;  /* 0x0000000109707547 */ /* 0x000ff0000b800000 */
[----:B------:R-:W-:Y:S01]  /*0200*/  ULOP3.LUT UR4, UR6, 0x7ffffff0, URZ, 0xc0, !UPT ;  /* 0x7ffffff006047892 */ /* 0x000fe2000f8ec0ff */
[----:B------:R-:W-:Y:S01]  /*0210*/  MOV R3, RZ ;  /* 0x000000ff00037202 */ /* 0x000fe20000000f00 */
[----:B------:R-:W-:Y:S02]  /*0220*/  UIADD3 UR8, UPT, UPT, UR5, 0x20, URZ ;  /* 0x0000002005087890 */ /* 0x000fe4000fffe0ff */
[----:B------:R-:W-:-:S12]  /*0230*/  UIADD3 UR9, UPT, UPT, -UR4, URZ, URZ ;  /* 0x000000ff04097290 */ /* 0x000fd8000fffe1ff */
.L_x_2:
[----:B0-----:R-:W0:Y:S01]  /*0240*/  LDS.128 R4, [UR8+-0x20] ;  /* 0xffffe008ff047984 */ /* 0x001e220008000c00 */
[----:B------:R-:W-:-:S03]  /*0250*/  UIADD3 UR9, UPT, UPT, UR9, 0x10, URZ ;  /* 0x0000001009097890 */ /* 0x000fc6000fffe0ff */
[----:B------:R-:W1:Y:S01]  /*0260*/  LDS.128 R8, [UR8+-0x10] ;  /* 0xfffff008ff087984 */ /* 0x000e620008000c00 */
[----:B------:R-:W-:-:S03]  /*0270*/  UISETP.NE.AND UP1, UPT, UR9, URZ, UPT ;  /* 0x000000ff0900728c */ /* 0x000fc6000bf25270 */
[----:B------:R-:W2:Y:S04]  /*0280*/  LDS.128 R12, [UR8] ;  /* 0x00000008ff0c7984 */ /* 0x000ea80008000c00 */
[----:B------:R-:W3:Y:S01]  /*0290*/  LDS.128 R16, [UR8+0x10] ;  /* 0x00001008ff107984 */ /* 0x000ee20008000c00 */
[----:B------:R-:W-:Y:S01]  /*02a0*/  UIADD3 UR8, UPT, UPT, UR8, 0x40, URZ ;  /* 0x0000004008087890 */ /* 0x000fe2000fffe0ff */
[----:B0-----:R-:W-:-:S04]  /*02b0*/  FADD R4, R4, R3 ;  /* 0x0000000304047221 */ /* 0x001fc80000000000 */
[----:B------:R-:W-:-:S04]  /*02c0*/  FADD R5, R5, R4 ;  /* 0x0000000405057221 */ /* 0x000fc80000000000 */
[----:B------:R-:W-:-:S04]  /*02d0*/  FADD R6, R6, R5 ;  /* 0x0000000506067221 */ /* 0x000fc80000000000 */
[----:B------:R-:W-:-:S04]  /*02e0*/  FADD R7, R7, R6 ;  /* 0x0000000607077221 */ /* 0x000fc80000000000 */
[----:B-1----:R-:W-:-:S04]  /*02f0*/  FADD R8, R7, R8 ;  /* 0x0000000807087221 */ /* 0x002fc80000000000 */
[----:B------:R-:W-:-:S04]  /*0300*/  FADD R9, R9, R8 ;  /* 0x0000000809097221 */ /* 0x000fc80000000000 */
[----:B------:R-:W-:-:S04]  /*0310*/  FADD R10, R10, R9 ;  /* 0x000000090a0a7221 */ /* 0x000fc80000000000 */
[----:B------:R-:W-:-:S04]  /*0320*/  FADD R11, R11, R10 ;  /* 0x0000000a0b0b7221 */ /* 0x000fc80000000000 */
[----:B--2---:R-:W-:-:S04]  /*0330*/  FADD R12, R11, R12 ;  /* 0x0000000c0b0c7221 */ /* 0x004fc80000000000 */
[----:B------:R-:W-:-:S04]  /*0340*/  FADD R13, R13, R12 ;  /* 0x0000000c0d0d7221 */ /* 0x000fc80000000000 */
[----:B------:R-:W-:-:S04]  /*0350*/  FADD R14, R14, R13 ;  /* 0x0000000d0e0e7221 */ /* 0x000fc80000000000 */
[----:B------:R-:W-:-:S04]  /*0360*/  FADD R15, R15, R14 ;  /* 0x0000000e0f0f7221 */ /* 0x000fc80000000000 */
[----:B---3--:R-:W-:-:S04]  /*0370*/  FADD R16, R15, R16 ;  /* 0x000000100f107221 */ /* 0x008fc80000000000 */
[----:B------:R-:W-:-:S04]  /*0380*/  FADD R17, R17, R16 ;  /* 0x0000001011117221 */ /* 0x000fc80000000000 */
[----:B------:R-:W-:-:S04]  /*0390*/  FADD R18, R18, R17 ;  /* 0x0000001112127221 */ /* 0x000fc80000000000 */
[----:B------:R-:W-:Y:S01]  /*03a0*/  FADD R3, R19, R18 ;  /* 0x0000001213037221 */ /* 0x000fe20000000000 */
[----:B------:R-:W-:Y:S06]  /*03b0*/  BRA.U UP1, `(.L_x_2) ;  /* 0xfffffffd01a07547 */ /* 0x000fec000b83ffff */
.L_x_1:
[----:B------:R-:W-:Y:S05]  /*03c0*/  BRA.U !UP0, `(.L_x_0) ;  /* 0x0000000108947547 */ /* 0x000fea000b800000 */
[----:B------:R-:W-:Y:S02]  /*03d0*/  UISETP.GE.U32.AND UP0, UPT, UR7, 0x8, UPT ;  /* 0x000000080700788c */ /* 0x000fe4000bf06070 */
[----:B------:R-:W-:-:S04]  /*03e0*/  ULOP3.LUT UR8, UR6, 0x7, URZ, 0xc0, !UPT ;  /* 0x0000000706087892 */ /* 0x000fc8000f8ec0ff */
[----:B------:R-:W-:-:S03]  /*03f0*/  UISETP.NE.AND UP1, UPT, UR8, URZ, UPT ;  /* 0x000000ff0800728c */ /* 0x000fc6000bf25270 */
[----:B------:R-:W-:Y:S08]  /*0400*/  BRA.U !UP0, `(.L_x_3) ;  /* 0x0000000108307547 */ /* 0x000ff0000b800000 */
[----:B------:R-:W-:Y:S02]  /*0410*/  ULEA UR7, UR4, UR5, 0x2 ;  /* 0x0000000504077291 */ /* 0x000fe4000f8e10ff */
[----:B------:R-:W-:-:S07]  /*0420*/  UIADD3 UR4, UPT, UPT, UR4, 0x8, URZ ;  /* 0x0000000804047890 */ /* 0x000fce000fffe0ff */
[----:B------:R-:W1:Y:S04]  /*0430*/  LDS.128 R8, [UR7] ;  /* 0x00000007ff087984 */ /* 0x000e680008000c00 */
[----:B0-----:R-:W0:Y:S01]  /*0440*/  LDS.128 R4, [UR7+0x10] ;  /* 0x00001007ff047984 */ /* 0x001e220008000c00 */
[----:B-1----:R-:W-:-:S04]  /*0450*/  FADD R8, R3, R8 ;  /* 0x0000000803087221 */ /* 0x002fc80000000000 */
[----:B------:R-:W-:-:S04]  /*0460*/  FADD R9, R8, R9 ;  /* 0x0000000908097221 */ /* 0x000fc80000000000 */
[----:B------:R-:W-:-:S04]  /*0470*/  FADD R10, R9, R10 ;  /* 0x0000000a090a7221 */ /* 0x000fc80000000000 */
[----:B------:R-:W-:-:S04]  /*0480*/  FADD R11, R10, R11 ;  /* 0x0000000b0a0b7221 */ /* 0x000fc80000000000 */
[----:B0-----:R-:W-:-:S04]  /*0490*/  FADD R4, R11, R4 ;  /* 0x000000040b047221 */ /* 0x001fc80000000000 */
[----:B------:R-:W-:-:S04]  /*04a0*/  FADD R5, R4, R5 ;  /* 0x0000000504057221 */ /* 0x000fc80000000000 */
[----:B------:R-:W-:-:S04]  /*04b0*/  FADD R6, R5, R6 ;  /* 0x0000000605067221 */ /* 0x000fc80000000000 */
[----:B------:R-:W-:-:S07]  /*04c0*/  FADD R3, R6, R7 ;  /* 0x0000000706037221 */ /* 0x000fce0000000000 */
.L_x_3:
[----:B------:R-:W-:Y:S05]  /*04d0*/  BRA.U !UP1, `(.L_x_0) ;  /* 0x0000000109507547 */ /* 0x000fea000b800000 */
[----:B------:R-:W-:Y:S02]  /*04e0*/  UISETP.GE.U32.AND UP0, UPT, UR8, 0x4, UPT ;  /* 0x000000040800788c */ /* 0x000fe4000bf06070 */
[----:B------:R-:W-:-:S04]  /*04f0*/  ULOP3.LUT UR6, UR6, 0x3, URZ, 0xc0, !UPT ;  /* 0x0000000306067892 */ /* 0x000fc8000f8ec0ff */
[----:B------:R-:W-:-:S03]  /*0500*/  UISETP.NE.AND UP1, UPT, UR6, URZ, UPT ;  /* 0x000000ff0600728c */ /* 0x000fc6000bf25270 */
[----:B------:R-:W-:Y:S08]  /*0510*/  BRA.U !UP0, `(.L_x_4) ;  /* 0x00000001081c7547 */ /* 0x000ff0000b800000 */
[----:B------:R-:W-:Y:S02]  /*0520*/  ULEA UR7, UR4, UR5, 0x2 ;  /* 0x0000000504077291 */ /* 0x000fe4000f8e10ff */
[----:B------:R-:W-:-:S07]  /*0530*/  UIADD3 UR4, UPT, UPT, UR4, 0x4, URZ ;  /* 0x0000000404047890 */ /* 0x000fce000fffe0ff */
[----:B0-----:R-:W0:Y:S02]  /*0540*/  LDS.128 R4, [UR7] ;  /* 0x00000007ff047984 */ /* 0x001e240008000c00 */
[----:B0-----:R-:W-:-:S04]  /*0550*/  FADD R4, R3, R4 ;  /* 0x0000000403047221 */ /* 0x001fc80000000000 */
[----:B------:R-:W-:-:S04]  /*0560*/  FADD R5, R4, R5 ;  /* 0x0000000504057221 */ /* 0x000fc80000000000 */
[----:B------:R-:W-:-:S04]  /*0570*/  FADD R6, R5, R6 ;  /* 0x0000000605067221 */ /* 0x000fc80000000000 */
[----:B------:R-:W-:-:S07]  /*0580*/  FADD R3, R6, R7 ;  /* 0x0000000706037221 */ /* 0x000fce0000000000 */
.L_x_4:
[----:B------:R-:W-:Y:S05]  /*0590*/  BRA.U !UP1, `(.L_x_0) ;  /* 0x0000000109207547 */ /* 0x000fea000b800000 */
[----:B------:R-:W-:Y:S02]  /*05a0*/  ULEA UR4, UR4, UR5, 0x2 ;  /* 0x0000000504047291 */ /* 0x000fe4000f8e10ff */
[----:B------:R-:W-:-:S12]  /*05b0*/  UIADD3 UR6, UPT, UPT, -UR6, URZ, URZ ;  /* 0x000000ff06067290 */ /* 0x000fd8000fffe1ff */
.L_x_5:
[----:B------:R-:W1:Y:S01]  /*05c0*/  LDS R4, [UR4] ;  /* 0x00000004ff047984 */ /* 0x000e620008000800 */
[----:B------:R-:W-:Y:S02]  /*05d0*/  UIADD3 UR6, UPT, UPT, UR6, 0x1, URZ ;  /* 0x0000000106067890 */ /* 0x000fe4000fffe0ff */
[----:B------:R-:W-:Y:S02]  /*05e0*/  UIADD3 UR4, UPT, UPT, UR4, 0x4, URZ ;  /* 0x0000000404047890 */ /* 0x000fe4000fffe0ff */
[----:B------:R-:W-:Y:S01]  /*05f0*/  UISETP.NE.AND UP0, UPT, UR6, URZ, UPT ;  /* 0x000000ff0600728c */ /* 0x000fe2000bf05270 */
[----:B-1----:R-:W-:-:S08]  /*0600*/  FADD R3, R4, R3 ;  /* 0x0000000304037221 */ /* 0x002fd00000000000 */
[----:B------:R-:W-:Y:S05]  /*0610*/  BRA.U UP0, `(.L_x_5) ;  /* 0xfffffffd00e87547 */ /* 0x000fea000b83ffff */
.L_x_0:
[----:B------:R-:W-:Y:S06]  /*0620*/  BAR.SYNC.DEFER_BLOCKING 0x0 ;  /* 0x0000000000007b1d */ /* 0x000fec0000010000 */
[----:B------:R-:W0:Y:S01]  /*0630*/  MUFU.RCP R4, R3 ;  /* 0x0000000300047308 */ /* 0x000e220000001000 */
[----:B------:R-:W-:Y:S01]  /*0640*/  BSSY.RECONVERGENT B0, `(.L_x_6) ;  /* 0x000000c000007945 */ /* 0x000fe20003800200 */
[C---:B0-----:R-:W-:Y:S01]  /*0650*/  FFMA R5, R4.reuse, -R3, 1 ;  /* 0x3f80000004057423 */ /* 0x041fe20000000803 */
[----:B------:R-:W0:Y:S03]  /*0660*/  LDS R0, [R0] ;  /* 0x0000000000007984 */ /* 0x000e260000000800 */
[----:B------:R-:W-:-:S02]  /*0670*/  FFMA R5, R4, R5, R4 ;  /* 0x0000000504057223 */ /* 0x000fc40000000004 */
[----:B0-----:R-:W0:Y:S02]  /*0680*/  FCHK P0, R0, R3 ;  /* 0x0000000300007302 */ /* 0x001e240000000000 */
[----:B------:R-:W-:-:S04]  /*0690*/  FFMA R4, R0, R5, RZ ;  /* 0x0000000500047223 */ /* 0x000fc800000000ff */
[----:B------:R-:W-:-:S04]  /*06a0*/  FFMA R6, R4, -R3, R0 ;  /* 0x8000000304067223 */ /* 0x000fc80000000000 */
[----:B------:R-:W-:Y:S01]  /*06b0*/  FFMA R7, R5, R6, R4 ;  /* 0x0000000605077223 */ /* 0x000fe20000000004 */
[----:B0-----:R-:W-:Y:S06]  /*06c0*/  @!P0 BRA `(.L_x_7) ;  /* 0x00000000000c8947 */ /* 0x001fec0003800000 */
[----:B------:R-:W-:-:S07]  /*06d0*/  MOV R4, 0x6f0 ;  /* 0x000006f000047802 */ /* 0x000fce0000000f00 */
[----:B------:R-:W-:Y:S05]  /*06e0*/  CALL.REL.NOINC `($__internal_0_$__cuda_sm3x_div_rn_noftz_f32_slowpath) ;  /* 0x0000000000187944 */ /* 0x000fea0003c00000 */
[----:B------:R-:W-:-:S07]  /*06f0*/  IMAD.MOV.U32 R7, RZ, RZ, R0 ;  /* 0x000000ffff077224 */ /* 0x000fce00078e0000 */
.L_x_7:
[----:B------:R-:W-:Y:S05]  /*0700*/  BSYNC.RECONVERGENT B0 ;  /* 0x0000000000007941 */ /* 0x000fea0003800200 */
.L_x_6:
[----:B------:R-:W0:Y:S02]  /*0710*/  LDC.64 R4, c[0x0][0x388] ;  /* 0x0000e200ff047b82 */ /* 0x000e240000000a00 */
[----:B0-----:R-:W-:-:S05]  /*0720*/  IMAD.WIDE.U32 R2, R2, 0x4, R4 ;  /* 0x0000000402027825 */ /* 0x001fca00078e0004 */
[----:B------:R-:W-:Y:S01]  /*0730*/  STG.E desc[UR10][R2.64], R7 ;  /* 0x0000000702007986 */ /* 0x000fe2000c10190a */
[----:B------:R-:W-:Y:S05]  /*0740*/  EXIT ;  /* 0x000000000000794d */ /* 0x000fea0003800000 */
        .weak           $__internal_0_$__cuda_sm3x_div_rn_noftz_f32_slowpath
        .type           $__internal_0_$__cuda_sm3x_div_rn_noftz_f32_slowpath,@function
        .size           $__internal_0_$__cuda_sm3x_div_rn_noftz_f32_slowpath,(.L_x_89 - $__internal_0_$__cuda_sm3x_div_rn_noftz_f32_slowpath)
$__internal_0_$__cuda_sm3x_div_rn_noftz_f32_slowpath:
[----:B------:R-:W-:Y:S01]  /*0750*/  SHF.R.U32.HI R6, RZ, 0x17, R3 ;  /* 0x00000017ff067819 */ /* 0x000fe20000011603 */
[----:B------:R-:W-:Y:S01]  /*0760*/  BSSY.RECONVERGENT B1, `(.L_x_8) ;  /* 0x0000063000017945 */ /* 0x000fe20003800200 */
[--C-:B------:R-:W-:Y:S02]  /*0770*/  SHF.R.U32.HI R5, RZ, 0x17, R0.reuse ;  /* 0x00000017ff057819 */ /* 0x100fe40000011600 */
[----:B------:R-:W-:Y:S01]  /*0780*/  LOP3.LUT R10, R6, 0xff, RZ, 0xc0, !PT ;  /* 0x000000ff060a7812 */ /* 0x000fe200078ec0ff */
[----:B------:R-:W-:Y:S01]  /*0790*/  IMAD.MOV.U32 R6, RZ, RZ, R0 ;  /* 0x000000ffff067224 */ /* 0x000fe200078e0000 */
[----:B------:R-:W-:Y:S02]  /*07a0*/  LOP3.LUT R5, R5, 0xff, RZ, 0xc0, !PT ;  /* 0x000000ff05057812 */ /* 0x000fe400078ec0ff */
[----:B------:R-:W-:Y:S02]  /*07b0*/  IADD3 R9, PT, PT, R10, -0x1, RZ ;  /* 0xffffffff0a097810 */ /* 0x000fe40007ffe0ff */
[----:B------:R-:W-:-:S02]  /*07c0*/  IADD3 R8, PT, PT, R5, -0x1, RZ ;  /* 0xffffffff05087810 */ /* 0x000fc40007ffe0ff */
[----:B------:R-:W-:-:S04]  /*07d0*/  ISETP.GT.U32.AND P0, PT, R9, 0xfd, PT ;  /* 0x000000fd0900780c */ /* 0x000fc80003f04070 */
[----:B------:R-:W-:-:S13]  /*07e0*/  ISETP.GT.U32.OR P0, PT, R8, 0xfd, P0 ;  /* 0x000000fd0800780c */ /* 0x000fda0000704470 */
[----:B------:R-:W-:Y:S01]  /*07f0*/  @!P0 MOV R7, RZ ;  /* 0x000000ff00078202 */ /* 0x000fe20000000f00 */
[----:B------:R-:W-:Y:S06]  /*0800*/  @!P0 BRA `(.L_x_9) ;  /* 0x00000000005c8947 */ /* 0x000fec0003800000 */
[----:B------:R-:W-:Y:S02]  /*0810*/  FSETP.GTU.FTZ.AND P1, PT, |R3|, +INF , PT ;  /* 0x7f8000000300780b */ /* 0x000fe40003f3c200 */
[----:B------:R-:W-:-:S04]  /*0820*/  FSETP.GTU.FTZ.AND P0, PT, |R0|, +INF , PT ;  /* 0x7f8000000000780b */ /* 0x000fc80003f1c200 */
[----:B------:R-:W-:-:S13]  /*0830*/  PLOP3.LUT P0, PT, P0, P1, PT, 0xf8, 0x8f ;  /* 0x00000000008f781c */ /* 0x000fda0000703f70 */
[----:B------:R-:W-:Y:S05]  /*0840*/  @P0 BRA `(.L_x_10) ;  /* 0x00000004004c0947 */ /* 0x000fea0003800000 */
[----:B------:R-:W-:-:S13]  /*0850*/  LOP3.LUT P0, RZ, R3, 0x7fffffff, R6, 0xc8, !PT ;  /* 0x7fffffff03ff7812 */ /* 0x000fda000780c806 */
[----:B------:R-:W-:Y:S05]  /*0860*/  @!P0 BRA `(.L_x_11) ;  /* 0x00000004003c8947 */ /* 0x000fea0003800000 */
[C---:B------:R-:W-:Y:S02]  /*0870*/  FSETP.NEU.FTZ.AND P2, PT, |R0|.reuse, +INF , PT ;  /* 0x7f8000000000780b */ /* 0x040fe40003f5d200 */
[----:B------:R-:W-:Y:S02]  /*0880*/  FSETP.NEU.FTZ.AND P1, PT, |R3|, +INF , PT ;  /* 0x7f8000000300780b */ /* 0x000fe40003f3d200 */
[----:B------:R-:W-:-:S11]  /*0890*/  FSETP.NEU.FTZ.AND P0, PT, |R0|, +INF , PT ;  /* 0x7f8000000000780b */ /* 0x000fd60003f1d200 */
[----:B------:R-:W-:Y:S05]  /*08a0*/  @!P1 BRA !P2, `(.L_x_11) ;  /* 0x00000004002c9947 */ /* 0x000fea0005000000 */
[----:B------:R-:W-:-:S04]  /*08b0*/  LOP3.LUT P2, RZ, R6, 0x7fffffff, RZ, 0xc0, !PT ;  /* 0x7fffffff06ff7812 */ /* 0x000fc8000784c0ff */
[----:B------:R-:W-:-:S13]  /*08c0*/  PLOP3.LUT P1, PT, P1, P2, PT, 0x2f, 0xf2 ;  /* 0x0000000000f2781c */ /* 0x000fda0000f24577 */
[----:B------:R-:W-:Y:S05]  /*08d0*/  @P1 BRA `(.L_x_12) ;  /* 0x0000000400181947 */ /* 0x000fea0003800000 */
[----:B------:R-:W-:-:S04]  /*08e0*/  LOP3.LUT P1, RZ, R3, 0x7fffffff, RZ, 0xc0, !PT ;  /* 0x7fffffff03ff7812 */ /* 0x000fc8000782c0ff */
[----:B------:R-:W-:-:S13]  /*08f0*/  PLOP3.LUT P0, PT, P0, P1, PT, 0x2f, 0xf2 ;  /* 0x0000000000f2781c */ /* 0x000fda0000702577 */
[----:B------:R-:W-:Y:S05]  /*0900*/  @P0 BRA `(.L_x_13) ;  /* 0x0000000400000947 */ /* 0x000fea0003800000 */
[----:B------:R-:W-:Y:S02]  /*0910*/  ISETP.GE.AND P0, PT, R8, RZ, PT ;  /* 0x000000ff0800720c */ /* 0x000fe40003f06270 */
[----:B------:R-:W-:-:S11]  /*0920*/  ISETP.GE.AND P1, PT, R9, RZ, PT ;  /* 0x000000ff0900720c */ /* 0x000fd60003f26270 */
[----:B------:R-:W-:Y:S01]  /*0930*/  @P0 MOV R7, RZ ;  /* 0x000000ff00070202 */ /* 0x000fe20000000f00 */
[----:B------:R-:W-:Y:S02]  /*0940*/  @!P0 IMAD.MOV.U32 R7, RZ, RZ, -0x40 ;  /* 0xffffffc0ff078424 */ /* 0x000fe400078e00ff */
[----:B------:R-:W-:Y:S01]  /*0950*/  @!P0 FFMA R6, R0, 1.84467440737095516160e+19, RZ ;  /* 0x5f80000000068823 */ /* 0x000fe200000000ff */
[----:B------:R-:W-:Y:S02]  /*0960*/  @!P1 FFMA R3, R3, 1.84467440737095516160e+19, RZ ;  /* 0x5f80000003039823 */ /* 0x000fe400000000ff */
[----:B------:R-:W-:-:S07]  /*0970*/  @!P1 IADD3 R7, PT, PT, R7, 0x40, RZ ;  /* 0x0000004007079810 */ /* 0x000fce0007ffe0ff */
.L_x_9:
[----:B------:R-:W-:Y:S01]  /*0980*/  LEA R0, R10, 0xc0800000, 0x17 ;  /* 0xc08000000a007811 */ /* 0x000fe200078eb8ff */
[----:B------:R-:W-:Y:S01]  /*0990*/  VIADD R5, R5, 0xffffff81 ;  /* 0xffffff8105057836 */ /* 0x000fe20000000000 */
[----:B------:R-:W-:Y:S02]  /*09a0*/  BSSY.RECONVERGENT B2, `(.L_x_14) ;  /* 0x0000035000027945 */ /* 0x000fe40003800200 */
[----:B------:R-:W-:Y:S01]  /*09b0*/  IADD3 R3, PT, PT, -R0, R3, RZ ;  /* 0x0000000300037210 */ /* 0x000fe20007ffe1ff */
[----:B------:R-:W-:-:S03]  /*09c0*/  IMAD R0, R5, -0x800000, R6 ;  /* 0xff80000005007824 */ /* 0x000fc600078e0206 */
[----:B------:R-:W0:Y:S01]  /*09d0*/  MUFU.RCP R8, R3 ;  /* 0x0000000300087308 */ /* 0x000e220000001000 */
[----:B------:R-:W-:-:S04]  /*09e0*/  FADD.FTZ R9, -R3, -RZ ;  /* 0x800000ff03097221 */ /* 0x000fc80000010100 */
[----:B0-----:R-:W-:-:S04]  /*09f0*/  FFMA R11, R8, R9, 1 ;  /* 0x3f800000080b7423 */ /* 0x001fc80000000009 */
[----:B------:R-:W-:-:S04]  /*0a00*/  FFMA R13, R8, R11, R8 ;  /* 0x0000000b080d7223 */ /* 0x000fc80000000008 */
[----:B------:R-:W-:-:S04]  /*0a10*/  FFMA R6, R0, R13, RZ ;  /* 0x0000000d00067223 */ /* 0x000fc800000000ff */
[----:B------:R-:W-:-:S04]  /*0a20*/  FFMA R11, R9, R6, R0 ;  /* 0x00000006090b7223 */ /* 0x000fc80000000000 */
[----:B------:R-:W-:Y:S01]  /*0a30*/  FFMA R8, R13, R11, R6 ;  /* 0x0000000b0d087223 */ /* 0x000fe20000000006 */
[----:B------:R-:W-:-:S03]  /*0a40*/  IADD3 R6, PT, PT, R5, 0x7f, -R10 ;  /* 0x0000007f05067810 */ /* 0x000fc60007ffe80a */
[----:B------:R-:W-:Y:S01]  /*0a50*/  FFMA R9, R9, R8, R0 ;  /* 0x0000000809097223 */ /* 0x000fe20000000000 */
[----:B------:R-:W-:-:S03]  /*0a60*/  IADD3 R6, PT, PT, R6, R7, RZ ;  /* 0x0000000706067210 */ /* 0x000fc60007ffe0ff */
[----:B------:R-:W-:-:S05]  /*0a70*/  FFMA R0, R13, R9, R8 ;  /* 0x000000090d007223 */ /* 0x000fca0000000008 */
[----:B------:R-:W-:-:S04]  /*0a80*/  SHF.R.U32.HI R3, RZ, 0x17, R0 ;  /* 0x00000017ff037819 */ /* 0x000fc80000011600 */
[----:B------:R-:W-:-:S04]  /*0a90*/  LOP3.LUT R3, R3, 0xff, RZ, 0xc0, !PT ;  /* 0x000000ff03037812 */ /* 0x000fc800078ec0ff */
[----:B------:R-:W-:-:S05]  /*0aa0*/  IADD3 R7, PT, PT, R3, R6, RZ ;  /* 0x0000000603077210 */ /* 0x000fca0007ffe0ff */
[----:B------:R-:W-:-:S05]  /*0ab0*/  VIADD R3, R7, 0xffffffff ;  /* 0xffffffff07037836 */ /* 0x000fca0000000000 */
[----:B------:R-:W-:-:S13]  /*0ac0*/  ISETP.GE.U32.AND P0, PT, R3, 0xfe, PT ;  /* 0x000000fe0300780c */ /* 0x000fda0003f06070 */
[----:B------:R-:W-:Y:S05]  /*0ad0*/  @!P0 BRA `(.L_x_15) ;  /* 0x0000000000808947 */ /* 0x000fea0003800000 */
[----:B------:R-:W-:-:S13]  /*0ae0*/  ISETP.GT.AND P0, PT, R7, 0xfe, PT ;  /* 0x000000fe0700780c */ /* 0x000fda0003f04270 */
[----:B------:R-:W-:Y:S05]  /*0af0*/  @P0 BRA `(.L_x_16) ;  /* 0x00000000006c0947 */ /* 0x000fea0003800000 */
[----:B------:R-:W-:-:S13]  /*0b00*/  ISETP.GE.AND P0, PT, R7, 0x1, PT ;  /* 0x000000010700780c */ /* 0x000fda0003f06270 */
[----:B------:R-:W-:Y:S05]  /*0b10*/  @P0 BRA `(.L_x_17) ;  /* 0x0000000000740947 */ /* 0x000fea0003800000 */
[----:B------:R-:W-:Y:S02]  /*0b20*/  ISETP.GE.AND P0, PT, R7, -0x18, PT ;  /* 0xffffffe80700780c */ /* 0x000fe40003f06270 */
[----:B------:R-:W-:-:S11]  /*0b30*/  LOP3.LUT R0, R0, 0x80000000, RZ, 0xc0, !PT ;  /* 0x8000000000007812 */ /* 0x000fd600078ec0ff */
[----:B------:R-:W-:Y:S05]  /*0b40*/  @!P0 BRA `(.L_x_17) ;  /* 0x0000000000688947 */ /* 0x000fea0003800000 */
[CCC-:B------:R-:W-:Y:S01]  /*0b50*/  FFMA.RZ R3, R13.reuse, R9.reuse, R8.reuse ;  /* 0x000000090d037223 */ /* 0x1c0fe2000000c008 */
[-CC-:B------:R-:W-:Y:S01]  /*0b60*/  FFMA.RM R6, R13, R9.reuse, R8.reuse ;  /* 0x000000090d067223 */ /* 0x180fe20000004008 */
[C---:B------:R-:W-:Y:S02]  /*0b70*/  ISETP.NE.AND P2, PT, R7.reuse, RZ, PT ;  /* 0x000000ff0700720c */ /* 0x040fe40003f45270 */
[----:B------:R-:W-:Y:S02]  /*0b80*/  ISETP.NE.AND P1, PT, R7, RZ, PT ;  /* 0x000000ff0700720c */ /* 0x000fe40003f25270 */
[----:B------:R-:W-:Y:S01]  /*0b90*/  LOP3.LUT R5, R3, 0x7fffff, RZ, 0xc0, !PT ;  /* 0x007fffff03057812 */ /* 0x000fe200078ec0ff */
[----:B------:R-:W-:Y:S01]  /*0ba0*/  FFMA.RP R3, R13, R9, R8 ;  /* 0x000000090d037223 */ /* 0x000fe20000008008 */
[----:B------:R-:W-:Y:S02]  /*0bb0*/  IADD3 R8, PT, PT, R7, 0x20, RZ ;  /* 0x0000002007087810 */ /* 0x000fe40007ffe0ff */
[----:B------:R-:W-:-:S02]  /*0bc0*/  LOP3.LUT R5, R5, 0x800000, RZ, 0xfc, !PT ;  /* 0x0080000005057812 */ /* 0x000fc400078efcff */
[----:B------:R-:W-:Y:S02]  /*0bd0*/  IADD3 R7, PT, PT, -R7, RZ, RZ ;  /* 0x000000ff07077210 */ /* 0x000fe40007ffe1ff */
[----:B------:R-:W-:Y:S02]  /*0be0*/  SHF.L.U32 R8, R5, R8, RZ ;  /* 0x0000000805087219 */ /* 0x000fe400000006ff */
[----:B------:R-:W-:Y:S02]  /*0bf0*/  FSETP.NEU.FTZ.AND P0, PT, R3, R6, PT ;  /* 0x000000060300720b */ /* 0x000fe40003f1d000 */
[----:B------:R-:W-:Y:S02]  /*0c00*/  SEL R6, R7, RZ, P2 ;  /* 0x000000ff07067207 */ /* 0x000fe40001000000 */
[----:B------:R-:W-:Y:S02]  /*0c10*/  ISETP.NE.AND P1, PT, R8, RZ, P1 ;  /* 0x000000ff0800720c */ /* 0x000fe40000f25270 */
[----:B------:R-:W-:-:S02]  /*0c20*/  SHF.R.U32.HI R6, RZ, R6, R5 ;  /* 0x00000006ff067219 */ /* 0x000fc40000011605 */
[----:B------:R-:W-:Y:S02]  /*0c30*/  PLOP3.LUT P0, PT, P0, P1, PT, 0xf8, 0x8f ;  /* 0x00000000008f781c */ /* 0x000fe40000703f70 */
[----:B------:R-:W-:Y:S02]  /*0c40*/  SHF.R.U32.HI R8, RZ, 0x1, R6 ;  /* 0x00000001ff087819 */ /* 0x000fe40000011606 */
[----:B------:R-:W-:-:S04]  /*0c50*/  SEL R3, RZ, 0x1, !P0 ;  /* 0x00000001ff037807 */ /* 0x000fc80004000000 */
[----:B------:R-:W-:-:S04]  /*0c60*/  LOP3.LUT R3, R3, 0x1, R8, 0xf8, !PT ;  /* 0x0000000103037812 */ /* 0x000fc800078ef808 */
[----:B------:R-:W-:-:S05]  /*0c70*/  LOP3.LUT R3, R3, R6, RZ, 0xc0, !PT ;  /* 0x0000000603037212 */ /* 0x000fca00078ec0ff */
[----:B------:R-:W-:-:S05]  /*0c80*/  IMAD.IADD R3, R8, 0x1, R3 ;  /* 0x0000000108037824 */ /* 0x000fca00078e0203 */
[----:B------:R-:W-:Y:S01]  /*0c90*/  LOP3.LUT R0, R3, R0, RZ, 0xfc, !PT ;  /* 0x0000000003007212 */ /* 0x000fe200078efcff */
[----:B------:R-:W-:Y:S06]  /*0ca0*/  BRA `(.L_x_17) ;  /* 0x0000000000107947 */ /* 0x000fec0003800000 */
.L_x_16:
[----:B------:R-:W-:-:S04]  /*0cb0*/  LOP3.LUT R0, R0, 0x80000000, RZ, 0xc0, !PT ;  /* 0x8000000000007812 */ /* 0x000fc800078ec0ff */
[----:B------:R-:W-:Y:S01]  /*0cc0*/  LOP3.LUT R0, R0, 0x7f800000, RZ, 0xfc, !PT ;  /* 0x7f80000000007812 */ /* 0x000fe200078efcff */
[----:B------:R-:W-:Y:S06]  /*0cd0*/  BRA `(.L_x_17) ;  /* 0x0000000000047947 */ /* 0x000fec0003800000 */
.L_x_15:
[----:B------:R-:W-:-:S07]  /*0ce0*/  LEA R0, R6, R0, 0x17 ;  /* 0x0000000006007211 */ /* 0x000fce00078eb8ff */
.L_x_17:
[----:B------:R-:W-:Y:S05]  /*0cf0*/  BSYNC.RECONVERGENT B2 ;  /* 0x0000000000027941 */ /* 0x000fea0003800200 */
.L_x_14:
[----:B------:R-:W-:Y:S05]  /*0d00*/  BRA `(.L_x_18) ;  /* 0x0000000000207947 */ /* 0x000fea0003800000 */
.L_x_13:
[----:B------:R-:W-:-:S04]  /*0d10*/  LOP3.LUT R0, R3, 0x80000000, R6, 0x48, !PT ;  /* 0x8000000003007812 */ /* 0x000fc800078e4806 */
[----:B------:R-:W-:Y:S01]  /*0d20*/  LOP3.LUT R0, R0, 0x7f800000, RZ, 0xfc, !PT ;  /* 0x7f80000000007812 */ /* 0x000fe200078efcff */
[----:B------:R-:W-:Y:S06]  /*0d30*/  BRA `(.L_x_18) ;  /* 0x0000000000147947 */ /* 0x000fec0003800000 */
.L_x_12:
[----:B------:R-:W-:Y:S01]  /*0d40*/  LOP3.LUT R0, R3, 0x80000000, R6, 0x48, !PT ;  /* 0x8000000003007812 */ /* 0x000fe200078e4806 */
[----:B------:R-:W-:Y:S06]  /*0d50*/  BRA `(.L_x_18) ;  /* 0x00000000000c7947 */ /* 0x000fec0003800000 */
.L_x_11:
[----:B------:R-:W0:Y:S01]  /*0d60*/  MUFU.RSQ R0, -QNAN ;  /* 0xffc0000000007908 */ /* 0x000e220000001400 */
[----:B------:R-:W-:Y:S05]  /*0d70*/  BRA `(.L_x_18) ;  /* 0x0000000000047947 */ /* 0x000fea0003800000 */
.L_x_10:
[----:B------:R-:W-:-:S07]  /*0d80*/  FADD.FTZ R0, R0, R3 ;  /* 0x0000000300007221 */ /* 0x000fce0000010000 */
.L_x_18:
[----:B------:R-:W-:Y:S05]  /*0d90*/  BSYNC.RECONVERGENT B1 ;  /* 0x0000000000017941 */ /* 0x000fea0003800200 */
.L_x_8:
[----:B------:R-:W-:-:S04]  /*0da0*/  HFMA2 R5, -RZ, RZ, 0, 0 ;  /* 0x00000000ff057431 */ /* 0x000fc800000001ff */
[----:B0-----:R-:W-:Y:S05]  /*0db0*/  RET.REL.NODEC R4 `(_Z7softmaxPfS_i) ;  /* 0xfffffff004907950 */ /* 0x001fea0003c3ffff */
.L_x_19:
[----:B------:R-:W-:-:S00]  /*0dc0*/  BRA `(.L_x_19) ;  /* 0xfffffffc00fc7947 */ /* 0x000fc0000383ffff */
[----:B------:R-:W-:-:S00]  /*0dd0*/  NOP ;  /* 0x0000000000007918 */ /* 0x000fc00000000000 */
        /* <DEDUP_REMOVED lines=10> */
.L_x_89:


//--------------------- .text._Z13convolution2DPfS_S_iiii --------------------------
	.section	.text._Z13convolution2DPfS_S_iiii,"ax",@progbits
	.align	128
        .global         _Z13convolution2DPfS_S_iiii
        .type           _Z13convolution2DPfS_S_iiii,@function
        .size           _Z13convolution2DPfS_S_iiii,(.L_x_90 - _Z13convolution2DPfS_S_iiii)
        .other          _Z13convolution2DPfS_S_iiii,@"STO_CUDA_ENTRY STV_DEFAULT"
_Z13convolution2DPfS_S_iiii:
.text._Z13convolution2DPfS_S_iiii:
[----:B------:R-:W-:Y:S01]  /*0000*/  LDC R1, c[0x0][0x37c] ;  /* 0x0000df00ff017b82 */ /* 0x000fe20000000800 */
[----:B------:R-:W0:Y:S07]  /*0010*/  S2R R0, SR_TID.X ;  /* 0x0000000000007919 */ /* 0x000e2e0000002100 */
[----:B------:R-:W0:Y:S01]  /*0020*/  S2UR UR4, SR_CTAID.X ;  /* 0x00000000000479c3 */ /* 0x000e220000002500 */
[----:B------:R-:W1:Y:S01]  /*0030*/  LDCU UR8, c[0x0][0x3a0] ;  /* 0x00007400ff0877ac */ /* 0x000e620008000800 */
[----:B------:R-:W2:Y:S06]  /*0040*/  S2R R2, SR_TID.Y ;  /* 0x0000000000027919 */ /* 0x000eac0000002200 */
[----:B------:R-:W0:Y:S08]  /*0050*/  LDC R3, c[0x0][0x360] ;  /* 0x0000d800ff037b82 */ /* 0x000e300000000800 */
[----:B------:R-:W2:Y:S08]  /*0060*/  S2UR UR5, SR_CTAID.Y ;  /* 0x00000000000579c3 */ /* 0x000eb00000002600 */
[----:B------:R-:W2:Y:S01]  /*0070*/  LDC R5, c[0x0][0x364] ;  /* 0x0000d900ff057b82 */ /* 0x000ea20000000800 */
[----:B0-----:R-:W-:-:S02]  /*0080*/  IMAD R0, R3, UR4, R0 ;  /* 0x0000000403007c24 */ /* 0x001fc4000f8e0200 */
[----:B--2---:R-:W-:-:S05]  /*0090*/  IMAD R3, R5, UR5, R2 ;  /* 0x0000000505037c24 */ /* 0x004fca000f8e0202 */
[----:B------:R-:W-:-:S04]  /*00a0*/  VIMNMX R2, PT, PT, R0, R3, !PT ;  /* 0x0000000300027248 */ /* 0x000fc80007fe0100 */
[----:B-1----:R-:W-:-:S13]  /*00b0*/  ISETP.GE.AND P0, PT, R2, UR8, PT ;  /* 0x0000000802007c0c */ /* 0x002fda000bf06270 */
[----:B------:R-:W-:Y:S05]  /*00c0*/  @P0 EXIT ;  /* 0x000000000000094d */ /* 0x000fea0003800000 */
[----:B------:R-:W0:Y:S01]  /*00d0*/  LDCU UR4, c[0x0][0x3a4] ;  /* 0x00007480ff0477ac */ /* 0x000e220008000800 */
[----:B------:R-:W1:Y:S01]  /*00e0*/  LDC R2, c[0x0][0x398] ;  /* 0x0000e600ff027b82 */ /* 0x000e620000000800 */
[----:B------:R-:W-:Y:S01]  /*00f0*/  IMAD.MOV.U32 R13, RZ, RZ, RZ ;  /* 0x000000ffff0d7224 */ /* 0x000fe200078e00ff */
[----:B------:R-:W2:Y:S01]  /*0100*/  LDCU.64 UR6, c[0x0][0x358] ;  /* 0x00006b00ff0677ac */ /* 0x000ea20008000a00 */
[----:B0-----:R-:W-:-:S04]  /*0110*/  MOV R5, UR4 ;  /* 0x0000000400057c02 */ /* 0x001fc80008000f00 */
[----:B------:R-:W-:Y:S01]  /*0120*/  ISETP.GE.AND P0, PT, R5, 0x1, PT ;  /* 0x000000010500780c */ /* 0x000fe20003f06270 */
[----:B-1----:R-:W-:-:S12]  /*0130*/  IMAD R7, R2, UR8, R3 ;  /* 0x0000000802077c24 */ /* 0x002fd8000f8e0203 */
[----:B--2---:R-:W-:Y:S05]  /*0140*/  @!P0 BRA `(.L_x_20) ;  /* 0x0000000800808947 */ /* 0x004fea0003800000 */
[C---:B------:R-:W-:Y:S01]  /*0150*/  LOP3.LUT R6, R5.reuse, 0x7ffffff0, RZ, 0xc0, !PT ;  /* 0x7ffffff005067812 */ /* 0x040fe200078ec0ff */
[----:B------:R-:W-:Y:S01]  /*0160*/  HFMA2 R13, -RZ, RZ, 0, 0 ;  /* 0x00000000ff0d7431 */ /* 0x000fe200000001ff */
[C---:B------:R-:W-:Y:S01]  /*0170*/  LOP3.LUT R4, R5.reuse, 0xf, RZ, 0xc0, !PT ;  /* 0x0000000f05047812 */ /* 0x040fe200078ec0ff */
[----:B------:R-:W-:Y:S01]  /*0180*/  UMOV UR4, URZ ;  /* 0x000000ff00047c82 */ /* 0x000fe20008000000 */
[C---:B------:R-:W-:Y:S01]  /*0190*/  LOP3.LUT R8, R5.reuse, 0x7, RZ, 0xc0, !PT ;  /* 0x0000000705087812 */ /* 0x040fe200078ec0ff */
[----:B------:R-:W-:Y:S01]  /*01a0*/  IMAD.MOV R10, RZ, RZ, -R6 ;  /* 0x000000ffff0a7224 */ /* 0x000fe200078e0a06 */
[----:B------:R-:W-:-:S07]  /*01b0*/  LOP3.LUT R9, R5, 0x3, RZ, 0xc0, !PT ;  /* 0x0000000305097812 */ /* 0x000fce00078ec0ff */
.L_x_26:
[----:B------:R-:W0:Y:S01]  /*01c0*/  LDC R5, c[0x0][0x3a4] ;  /* 0x0000e900ff057b82 */ /* 0x000e220000000800 */
[----:B------:R-:W-:Y:S01]  /*01d0*/  IADD3 R11, PT, PT, R3, UR4, RZ ;  /* 0x00000004030b7c10 */ /* 0x000fe2000fffe0ff */
[----:B------:R-:W-:-:S06]  /*01e0*/  IMAD.MOV.U32 R12, RZ, RZ, RZ ;  /* 0x000000ffff0c7224 */ /* 0x000fcc00078e00ff */
[----:B------:R-:W1:Y:S01]  /*01f0*/  LDC.64 R14, c[0x0][0x398] ;  /* 0x0000e600ff0e7b82 */ /* 0x000e620000000a00 */
[----:B0-----:R-:W-:Y:S01]  /*0200*/  ISETP.GE.U32.AND P1, PT, R5, 0x10, PT ;  /* 0x000000100500780c */ /* 0x001fe20003f26070 */
[----:B-1----:R-:W-:Y:S01]  /*0210*/  IMAD R2, R14, R5, UR4 ;  /* 0x000000040e027e24 */ /* 0x002fe2000f8e0205 */
[----:B------:R-:W-:Y:S01]  /*0220*/  UIADD3 UR4, UPT, UPT, UR4, 0x1, URZ ;  /* 0x0000000104047890 */ /* 0x000fe2000fffe0ff */
[----:B------:R-:W-:Y:S02]  /*0230*/  IMAD R11, R11, R15, R0 ;  /* 0x0000000f0b0b7224 */ /* 0x000fe400078e0200 */
[----:B------:R-:W-:-:S03]  /*0240*/  IMAD R2, R2, R5, RZ ;  /* 0x0000000502027224 */ /* 0x000fc600078e02ff */
[----:B------:R-:W-:-:S05]  /*0250*/  ISETP.NE.AND P0, PT, R5, UR4, PT ;  /* 0x0000000405007c0c */ /* 0x000fca000bf05270 */
[----:B------:R-:W-:Y:S08]  /*0260*/  @!P1 BRA `(.L_x_21) ;  /* 0x0000000000f49947 */ /* 0x000ff00003800000 */
[----:B------:R-:W-:Y:S01]  /*0270*/  MOV R19, R2 ;  /* 0x0000000200137202 */ /* 0x000fe20000000f00 */
[----:B------:R-:W-:Y:S01]  /*0280*/  IMAD.MOV.U32 R21, RZ, RZ, R11 ;  /* 0x000000ffff157224 */ /* 0x000fe200078e000b */
[----:B------:R-:W-:-:S07]  /*0290*/  MOV R12, R10 ;  /* 0x0000000a000c7202 */ /* 0x000fce0000000f00 */
.L_x_22:
[----:B------:R-:W0:Y:S08]  /*02a0*/  LDC.64 R16, c[0x0][0x380] ;  /* 0x0000e000ff107b82 */ /* 0x000e300000000a00 */
[----:B------:R-:W1:Y:S01]  /*02b0*/  LDC.64 R14, c[0x0][0x390] ;  /* 0x0000e400ff0e7b82 */ /* 0x000e620000000a00 */
[----:B0-----:R-:W-:-:S05]  /*02c0*/  IMAD.WIDE R16, R21, 0x4, R16 ;  /* 0x0000000415107825 */ /* 0x001fca00078e0210 */
[----:B------:R-:W2:Y:S01]  /*02d0*/  LDG.E R20, desc[UR6][R16.64] ;  /* 0x0000000610147981 */ /* 0x000ea2000c1e1900 */
[----:B-1----:R-:W-:-:S03]  /*02e0*/  IMAD.WIDE R14, R19, 0x4, R14 ;  /* 0x00000004130e7825 */ /* 0x002fc600078e020e */
[----:B------:R-:W3:Y:S04]  /*02f0*/  LDG.E R25, desc[UR6][R16.64+0x4] ;  /* 0x0000040610197981 */ /* 0x000ee8000c1e1900 */
[----:B------:R-:W2:Y:S04]  /*0300*/  LDG.E R22, desc[UR6][R14.64] ;  /* 0x000000060e167981 */ /* 0x000ea8000c1e1900 */
[----:B------:R-:W3:Y:S04]  /*0310*/  LDG.E R24, desc[UR6][R14.64+0x4] ;  /* 0x000004060e187981 */ /* 0x000ee8000c1e1900 */
[----:B------:R-:W4:Y:S04]  /*0320*/  LDG.E R18, desc[UR6][R16.64+0x8] ;  /* 0x0000080610127981 */ /* 0x000f28000c1e1900 */
[----:B------:R-:W4:Y:S04]  /*0330*/  LDG.E R23, desc[UR6][R14.64+0x8] ;  /* 0x000008060e177981 */ /* 0x000f28000c1e1900 */
[----:B------:R-:W5:Y:S04]  /*0340*/  LDG.E R26, desc[UR6][R16.64+0x3c] ;  /* 0x00003c06101a7981 */ /* 0x000f68000c1e1900 */
[----:B------:R-:W5:Y:S01]  /*0350*/  LDG.E R29, desc[UR6][R14.64+0x3c] ;  /* 0x00003c060e1d7981 */ /* 0x000f62000c1e1900 */
[----:B--2---:R-:W-:-:S03]  /*0360*/  FFMA R22, R20, R22, R13 ;  /* 0x0000001614167223 */ /* 0x004fc6000000000d */
[----:B------:R-:W2:Y:S04]  /*0370*/  LDG.E R20, desc[UR6][R16.64+0xc] ;  /* 0x00000c0610147981 */ /* 0x000ea8000c1e1900 */
[----:B------:R-:W2:Y:S01]  /*0380*/  LDG.E R13, desc[UR6][R14.64+0xc] ;  /* 0x00000c060e0d7981 */ /* 0x000ea2000c1e1900 */
[----:B---3--:R-:W-:-:S03]  /*0390*/  FFMA R27, R25, R24, R22 ;  /* 0x00000018191b7223 */ /* 0x008fc60000000016 */
[----:B------:R-:W3:Y:S04]  /*03a0*/  LDG.E R22, desc[UR6][R16.64+0x10] ;  /* 0x0000100610167981 */ /* 0x000ee8000c1e1900 */
[----:B------:R-:W3:Y:S01]  /*03b0*/  LDG.E R25, desc[UR6][R14.64+0x10] ;  /* 0x000010060e197981 */ /* 0x000ee2000c1e1900 */
[----:B----4-:R-:W-:-:S03]  /*03c0*/  FFMA R27, R18, R23, R27 ;  /* 0x00000017121b7223 */ /* 0x010fc6000000001b */
[----:B------:R-:W4:Y:S04]  /*03d0*/  LDG.E R18, desc[UR6][R16.64+0x14] ;  /* 0x0000140610127981 */ /* 0x000f28000c1e1900 */
[----:B------:R-:W4:Y:S01]  /*03e0*/  LDG.E R23, desc[UR6][R14.64+0x14] ;  /* 0x000014060e177981 */ /* 0x000f22000c1e1900 */
        /* <DEDUP_REMOVED lines=23> */
[----:B------:R-:W3:Y:S04]  /*0560*/  LDG.E R25, desc[UR6][R14.64+0x34] ;  /* 0x000034060e197981 */ /* 0x000ee8000c1e1900 */
[----:B------:R-:W5:Y:S04]  /*0570*/  LDG.E R22, desc[UR6][R16.64+0x38] ;  /* 0x0000380610167981 */ /* 0x000f68000c1e1900 */
[----:B------:R-:W5:Y:S01]  /*0580*/  LDG.E R27, desc[UR6][R14.64+0x38] ;  /* 0x000038060e1b7981 */ /* 0x000f62000c1e1900 */
[----:B------:R-:W-:-:S02]  /*0590*/  VIADD R12, R12, 0x10 ;  /* 0x000000100c0c7836 */ /* 0x000fc40000000000 */
[----:B----4-:R-:W-:-:S03]  /*05a0*/  FFMA R13, R13, R18, R28 ;  /* 0x000000120d0d7223 */ /* 0x010fc6000000001c */
[----:B------:R-:W-:Y:S01]  /*05b0*/  ISETP.NE.AND P1, PT, R12, RZ, PT ;  /* 0x000000ff0c00720c */ /* 0x000fe20003f25270 */
[----:B------:R-:W-:Y:S01]  /*05c0*/  VIADD R19, R19, 0x10 ;  /* 0x0000001013137836 */ /* 0x000fe20000000000 */
[----:B------:R-:W-:Y:S01]  /*05d0*/  IADD3 R21, PT, PT, R21, 0x10, RZ ;  /* 0x0000001015157810 */ /* 0x000fe20007ffe0ff */
[----:B--2---:R-:W-:-:S04]  /*05e0*/  FFMA R13, R20, R23, R13 ;  /* 0x00000017140d7223 */ /* 0x004fc8000000000d */
[----:B---3--:R-:W-:-:S04]  /*05f0*/  FFMA R13, R24, R25, R13 ;  /* 0x00000019180d7223 */ /* 0x008fc8000000000d */
[----:B-----5:R-:W-:-:S04]  /*0600*/  FFMA R13, R22, R27, R13 ;  /* 0x0000001b160d7223 */ /* 0x020fc8000000000d */
[----:B------:R-:W-:Y:S01]  /*0610*/  FFMA R13, R26, R29, R13 ;  /* 0x0000001d1a0d7223 */ /* 0x000fe2000000000d */
[----:B------:R-:W-:Y:S06]  /*0620*/  @P1 BRA `(.L_x_22) ;  /* 0xfffffffc001c1947 */ /* 0x000fec000383ffff */
[----:B------:R-:W-:-:S07]  /*0630*/  MOV R12, R6 ;  /* 0x00000006000c7202 */ /* 0x000fce0000000f00 */
.L_x_21:
[----:B------:R-:W-:-:S13]  /*0640*/  ISETP.NE.AND P1, PT, R4, RZ, PT ;  /* 0x000000ff0400720c */ /* 0x000fda0003f25270 */
[----:B------:R-:W-:Y:S05]  /*0650*/  @!P1 BRA `(.L_x_23) ;  /* 0x0000000400389947 */ /* 0x000fea0003800000 */
[----:B------:R-:W-:Y:S01]  /*0660*/  VIADD R14, R4, 0xffffffff ;  /* 0xffffffff040e7836 */ /* 0x000fe20000000000 */
[----:B------:R-:W-:-:S04]  /*0670*/  ISETP.NE.AND P2, PT, R8, RZ, PT ;  /* 0x000000ff0800720c */ /* 0x000fc80003f45270 */
[----:B------:R-:W-:-:S13]  /*0680*/  ISETP.GE.U32.AND P1, PT, R14, 0x7, PT ;  /* 0x000000070e00780c */ /* 0x000fda0003f26070 */
[----:B------:R-:W-:Y:S05]  /*0690*/  @!P1 BRA `(.L_x_24) ;  /* 0x00000000007c9947 */ /* 0x000fea0003800000 */
[----:B------:R-:W0:Y:S01]  /*06a0*/  LDC.64 R14, c[0x0][0x380] ;  /* 0x0000e000ff0e7b82 */ /* 0x000e220000000a00 */
[----:B------:R-:W-:Y:S01]  /*06b0*/  IADD3 R19, PT, PT, R11, R12, RZ ;  /* 0x0000000c0b137210 */ /* 0x000fe20007ffe0ff */
[----:B------:R-:W-:-:S06]  /*06c0*/  IMAD.IADD R21, R2, 0x1, R12 ;  /* 0x0000000102157824 */ /* 0x000fcc00078e020c */
        /* <DEDUP_REMOVED lines=10> */
[----:B------:R-:W5:Y:S04]  /*0770*/  LDG.E R27, desc[UR6][R16.64+0x14] ;  /* 0x00001406101b7981 */ /* 0x000f68000c1e1900 */
[----:B------:R-:W5:Y:S04]  /*0780*/  LDG.E R26, desc[UR6][R16.64+0x18] ;  /* 0x00001806101a7981 */ /* 0x000f68000c1e1900 */
[----:B------:R-:W5:Y:S04]  /*0790*/  LDG.E R25, desc[UR6][R14.64+0x1c] ;  /* 0x00001c060e197981 */ /* 0x000f68000c1e1900 */
[----:B------:R-:W5:Y:S01]  /*07a0*/  LDG.E R28, desc[UR6][R16.64+0x1c] ;  /* 0x00001c06101c7981 */ /* 0x000f62000c1e1900 */
[----:B--2---:R-:W-:-:S03]  /*07b0*/  FFMA R21, R20, R21, R13 ;  /* 0x0000001514157223 */ /* 0x004fc6000000000d */
[----:B------:R-:W2:Y:S04]  /*07c0*/  LDG.E R13, desc[UR6][R14.64+0xc] ;  /* 0x00000c060e0d7981 */ /* 0x000ea8000c1e1900 */
[----:B------:R-:W2:Y:S01]  /*07d0*/  LDG.E R20, desc[UR6][R16.64+0xc] ;  /* 0x00000c0610147981 */ /* 0x000ea2000c1e1900 */
[----:B---3--:R-:W-:-:S03]  /*07e0*/  FFMA R29, R22, R23, R21 ;  /* 0x00000017161d7223 */ /* 0x008fc60000000015 */
[----:B------:R-:W5:Y:S04]  /*07f0*/  LDG.E R23, desc[UR6][R14.64+0x10] ;  /* 0x000010060e177981 */ /* 0x000f68000c1e1900 */
[----:B------:R-:W3:Y:S04]  /*0800*/  LDG.E R22, desc[UR6][R14.64+0x14] ;  /* 0x000014060e167981 */ /* 0x000ee8000c1e1900 */
[----:B------:R-:W3:Y:S01]  /*0810*/  LDG.E R21, desc[UR6][R14.64+0x18] ;  /* 0x000018060e157981 */ /* 0x000ee2000c1e1900 */
[----:B----4-:R-:W-:Y:S01]  /*0820*/  FFMA R18, R18, R19, R29 ;  /* 0x0000001312127223 */ /* 0x010fe2000000001d */
[----:B------:R-:W-:-:S03]  /*0830*/  IADD3 R12, PT, PT, R12, 0x8, RZ ;  /* 0x000000080c0c7810 */ /* 0x000fc60007ffe0ff */
[----:B--2---:R-:W-:-:S04]  /*0840*/  FFMA R18, R13, R20, R18 ;  /* 0x000000140d127223 */ /* 0x004fc80000000012 */
[----:B-----5:R-:W-:-:S04]  /*0850*/  FFMA R23, R23, R24, R18 ;  /* 0x0000001817177223 */ /* 0x020fc80000000012 */
[----:B---3--:R-:W-:-:S04]  /*0860*/  FFMA R22, R22, R27, R23 ;  /* 0x0000001b16167223 */ /* 0x008fc80000000017 */
[----:B------:R-:W-:-:S04]  /*0870*/  FFMA R22, R21, R26, R22 ;  /* 0x0000001a15167223 */ /* 0x000fc80000000016 */
[----:B------:R-:W-:-:S07]  /*0880*/  FFMA R13, R25, R28, R22 ;  /* 0x0000001c190d7223 */ /* 0x000fce0000000016 */
.L_x_24:
        /* <DEDUP_REMOVED lines=14> */
[----:B------:R-:W4:Y:S04]  /*0970*/  LDG.E R21, desc[UR6][R16.64+0x4] ;  /* 0x0000040610157981 */ /* 0x000f28000c1e1900 */
[----:B------:R-:W4:Y:S04]  /*0980*/  LDG.E R20, desc[UR6][R14.64+0x4] ;  /* 0x000004060e147981 */ /* 0x000f28000c1e1900 */
[----:B------:R-:W3:Y:S04]  /*0990*/  LDG.E R22, desc[UR6][R14.64+0x8] ;  /* 0x000008060e167981 */ /* 0x000ee8000c1e1900 */
[----:B------:R-:W5:Y:S04]  /*09a0*/  LDG.E R25, desc[UR6][R16.64+0xc] ;  /* 0x00000c0610197981 */ /* 0x000f68000c1e1900 */
[----:B------:R-:W5:Y:S01]  /*09b0*/  LDG.E R24, desc[UR6][R14.64+0xc] ;  /* 0x00000c060e187981 */ /* 0x000f62000c1e1900 */
[----:B------:R-:W-:Y:S01]  /*09c0*/  IADD3 R12, PT, PT, R12, 0x4, RZ ;  /* 0x000000040c0c7810 */ /* 0x000fe20007ffe0ff */
[----:B--2---:R-:W-:-:S04]  /*09d0*/  FFMA R18, R18, R19, R13 ;  /* 0x0000001312127223 */ /* 0x004fc8000000000d */
[----:B----4-:R-:W-:-:S04]  /*09e0*/  FFMA R18, R21, R20, R18 ;  /* 0x0000001415127223 */ /* 0x010fc80000000012 */
[----:B---3--:R-:W-:-:S04]  /*09f0*/  FFMA R18, R23, R22, R18 ;  /* 0x0000001617127223 */ /* 0x008fc80000000012 */
[----:B-----5:R-:W-:-:S07]  /*0a00*/  FFMA R13, R25, R24, R18 ;  /* 0x00000018190d7223 */ /* 0x020fce0000000012 */
.L_x_25:
[----:B------:R-:W-:Y:S05]  /*0a10*/  @!P2 BRA `(.L_x_23) ;  /* 0x000000000048a947 */ /* 0x000fea0003800000 */
[----:B------:R-:W0:Y:S01]  /*0a20*/  LDC.64 R14, c[0x0][0x380] ;  /* 0x0000e000ff0e7b82 */ /* 0x000e220000000a00 */
[----:B------:R-:W-:Y:S01]  /*0a30*/  IADD3 R19, PT, PT, R2, R12, RZ ;  /* 0x0000000c02137210 */ /* 0x000fe20007ffe0ff */
[----:B------:R-:W-:-:S06]  /*0a40*/  IMAD.IADD R11, R11, 0x1, R12 ;  /* 0x000000010b0b7824 */ /* 0x000fcc00078e020c */
[----:B------:R-:W1:Y:S01]  /*0a50*/  LDC.64 R16, c[0x0][0x390] ;  /* 0x0000e400ff107b82 */ /* 0x000e620000000a00 */
[----:B0-----:R-:W-:-:S05]  /*0a60*/  IMAD.WIDE R14, R11, 0x4, R14 ;  /* 0x000000040b0e7825 */ /* 0x001fca00078e020e */
[----:B------:R-:W2:Y:S01]  /*0a70*/  LDG.E R2, desc[UR6][R14.64] ;  /* 0x000000060e027981 */ /* 0x000ea2000c1e1900 */
[----:B-1----:R-:W-:-:S05]  /*0a80*/  IMAD.WIDE R16, R19, 0x4, R16 ;  /* 0x0000000413107825 */ /* 0x002fca00078e0210 */
[----:B------:R-:W2:Y:S01]  /*0a90*/  LDG.E R11, desc[UR6][R16.64] ;  /* 0x00000006100b7981 */ /* 0x000ea2000c1e1900 */
[----:B------:R-:W-:Y:S01]  /*0aa0*/  ISETP.NE.AND P1, PT, R9, 0x1, PT ;  /* 0x000000010900780c */ /* 0x000fe20003f25270 */
[----:B--2---:R-:W-:-:S12]  /*0ab0*/  FFMA R13, R2, R11, R13 ;  /* 0x0000000b020d7223 */ /* 0x004fd8000000000d */
[----:B------:R-:W-:Y:S05]  /*0ac0*/  @!P1 BRA `(.L_x_23) ;  /* 0x00000000001c9947 */ /* 0x000fea0003800000 */
[----:B------:R-:W-:Y:S01]  /*0ad0*/  ISETP.NE.AND P1, PT, R9, 0x2, PT ;  /* 0x000000020900780c */ /* 0x000fe20003f25270 */
[----:B------:R-:W2:Y:S04]  /*0ae0*/  LDG.E R2, desc[UR6][R14.64+0x4] ;  /* 0x000004060e027981 */ /* 0x000ea8000c1e1900 */
[----:B------:R-:W2:Y:S08]  /*0af0*/  LDG.E R11, desc[UR6][R16.64+0x4] ;  /* 0x00000406100b7981 */ /* 0x000eb0000c1e1900 */
[----:B------:R-:W3:Y:S04]  /*0b00*/  @P1 LDG.E R12, desc[UR6][R14.64+0x8] ;  /* 0x000008060e0c1981 */ /* 0x000ee8000c1e1900 */
[----:B------:R-:W3:Y:S01]  /*0b10*/  @P1 LDG.E R18, desc[UR6][R16.64+0x8] ;  /* 0x0000080610121981 */ /* 0x000ee2000c1e1900 */
[----:B--2---:R-:W-:-:S04]  /*0b20*/  FFMA R13, R2, R11, R13 ;  /* 0x0000000b020d7223 */ /* 0x004fc8000000000d */
[----:B---3--:R-:W-:-:S07]  /*0b30*/  @P1 FFMA R13, R12, R18, R13 ;  /* 0x000000120c0d1223 */ /* 0x008fce000000000d */
.L_x_23:
[----:B------:R-:W-:Y:S05]  /*0b40*/  @P0 BRA `(.L_x_26) ;  /* 0xfffffff4009c0947 */ /* 0x000fea000383ffff */
.L_x_20:
[----:B------:R-:W-:Y:S01]  /*0b50*/  IMAD R5, R5, R5, RZ ;  /* 0x0000000505057224 */ /* 0x000fe200078e02ff */
[----:B------:R-:W-:Y:S04]  /*0b60*/  BSSY.RECONVERGENT B0, `(.L_x_27) ;  /* 0x000000d000007945 */ /* 0x000fe80003800200 */
[----:B------:R-:W-:-:S04]  /*0b70*/  I2FP.F32.U32 R6, R5 ;  /* 0x0000000500067245 */ /* 0x000fc80000201000 */
[----:B------:R-:W0:Y:S08]  /*0b80*/  MUFU.RCP R3, R6 ;  /* 0x0000000600037308 */ /* 0x000e300000001000 */
[----:B------:R-:W1:Y:S01]  /*0b90*/  FCHK P0, R13, R6 ;  /* 0x000000060d007302 */ /* 0x000e620000000000 */
[----:B0-----:R-:W-:-:S04]  /*0ba0*/  FFMA R2, -R6, R3, 1 ;  /* 0x3f80000006027423 */ /* 0x001fc80000000103 */
[----:B------:R-:W-:-:S04]  /*0bb0*/  FFMA R2, R3, R2, R3 ;  /* 0x0000000203027223 */ /* 0x000fc80000000003 */
[----:B------:R-:W-:-:S04]  /*0bc0*/  FFMA R3, R2, R13, RZ ;  /* 0x0000000d02037223 */ /* 0x000fc800000000ff */
[----:B------:R-:W-:-:S04]  /*0bd0*/  FFMA R4, -R6, R3, R13 ;  /* 0x0000000306047223 */ /* 0x000fc8000000010d */
[----:B------:R-:W-:Y:S01]  /*0be0*/  FFMA R3, R2, R4, R3 ;  /* 0x0000000402037223 */ /* 0x000fe20000000003 */
[----:B-1----:R-:W-:Y:S06]  /*0bf0*/  @!P0 BRA `(.L_x_28) ;  /* 0x00000000000c8947 */ /* 0x002fec0003800000 */
[----:B------:R-:W-:-:S07]  /*0c00*/  MOV R4, 0xc20 ;  /* 0x00000c2000047802 */ /* 0x000fce0000000f00 */
[----:B------:R-:W-:Y:S05]  /*0c10*/  CALL.REL.NOINC `($__internal_1_$__cuda_sm3x_div_rn_noftz_f32_slowpath) ;  /* 0x0000000000647944 */ /* 0x000fea0003c00000 */
[----:B------:R-:W-:-:S07]  /*0c20*/  IMAD.MOV.U32 R3, RZ, RZ, R2 ;  /* 0x000000ffff037224 */ /* 0x000fce00078e0002 */
.L_x_28:
[----:B------:R-:W-:Y:S05]  /*0c30*/  BSYNC.RECONVERGENT B0 ;  /* 0x0000000000007941 */ /* 0x000fea0003800200 */
.L_x_27:
[C---:B------:R-:W-:Y:S01]  /*0c40*/  FMUL R2, |R3|.reuse, 2.8853900432586669922 ;  /* 0x4038aa3b03027820 */ /* 0x040fe20000400200 */
[----:B------:R-:W0:Y:S01]  /*0c50*/  LDC.64 R4, c[0x0][0x388] ;  /* 0x0000e200ff047b82 */ /* 0x000e220000000a00 */
[----:B------:R-:W1:Y:S01]  /*0c60*/  LDCU UR4, c[0x0][0x3a0] ;  /* 0x00007400ff0477ac */ /* 0x000e620008000800 */
[----:B------:R-:W-:Y:S02]  /*0c70*/  HFMA2 R11, -RZ, RZ, 1.875, 0 ;  /* 0x3f800000ff0b7431 */ /* 0x000fe400000001ff */
[----:B------:R-:W-:Y:S02]  /*0c80*/  IMAD.MOV.U32 R10, RZ, RZ, 0x3c80f082 ;  /* 0x3c80f082ff0a7424 */ /* 0x000fe400078e00ff */
[C---:B------:R-:W-:Y:S01]  /*0c90*/  FMUL R9, R3.reuse, R3 ;  /* 0x0000000303097220 */ /* 0x040fe20000400000 */
[----:B------:R-:W2:Y:S01]  /*0ca0*/  MUFU.EX2 R2, R2 ;  /* 0x0000000200027308 */ /* 0x000ea20000000800 */
[----:B------:R-:W-:Y:S02]  /*0cb0*/  FSETP.GE.AND P1, PT, |R3|, 0.60000002384185791016, PT ;  /* 0x3f19999a0300780b */ /* 0x000fe40003f26200 */
[----:B------:R-:W-:Y:S01]  /*0cc0*/  FFMA R10, R9, R10, -0.052303962409496307373 ;  /* 0xbd563cae090a7423 */ /* 0x000fe2000000000a */
[----:B------:R-:W-:Y:S01]  /*0cd0*/  FSETP.GE.AND P0, PT, |R3|, 9.010913848876953125, PT ;  /* 0x41102cb40300780b */ /* 0x000fe20003f06200 */
[----:B--2---:R-:W-:-:S02]  /*0ce0*/  FADD R6, R2, 1 ;  /* 0x3f80000002067421 */ /* 0x004fc40000000000 */
[----:B------:R-:W-:-:S04]  /*0cf0*/  FFMA R2, R9, R10, 0.1331529766321182251 ;  /* 0x3e08594109027423 */ /* 0x000fc8000000000a */
[C---:B------:R-:W-:Y:S01]  /*0d00*/  FFMA R2, R9.reuse, R2, -0.33332768082618713379 ;  /* 0xbeaaa9ed09027423 */ /* 0x040fe20000000002 */
[----:B------:R-:W2:Y:S03]  /*0d10*/  MUFU.RCP R6, R6 ;  /* 0x0000000600067308 */ /* 0x000ea60000001000 */
[----:B------:R-:W-:Y:S01]  /*0d20*/  FFMA R2, R9, R2, RZ ;  /* 0x0000000209027223 */ /* 0x000fe200000000ff */
[----:B--2---:R-:W-:Y:S01]  /*0d30*/  FFMA R8, R6, -2, R11 ;  /* 0xc000000006087823 */ /* 0x004fe2000000000b */
[----:B-1----:R-:W-:-:S04]  /*0d40*/  IMAD R11, R7, UR4, R0 ;  /* 0x00000004070b7c24 */ /* 0x002fc8000f8e0200 */
[----:B------:R-:W-:Y:S01]  /*0d50*/  FSEL R8, R8, 1, !P0 ;  /* 0x3f80000008087808 */ /* 0x000fe20004000000 */
[----:B0-----:R-:W-:-:S03]  /*0d60*/  IMAD.WIDE R4, R11, 0x4, R4 ;  /* 0x000000040b047825 */ /* 0x001fc600078e0204 */
[--C-:B------:R-:W-:Y:S01]  /*0d70*/  LOP3.LUT R7, R8, 0x80000000, R3.reuse, 0xb8, !PT ;  /* 0x8000000008077812 */ /* 0x100fe200078eb803 */
[----:B------:R-:W-:-:S05]  /*0d80*/  @!P1 FFMA R7, R2, R3, R3 ;  /* 0x0000000302079223 */ /* 0x000fca0000000003 */
[----:B------:R-:W-:Y:S01]  /*0d90*/  STG.E desc[UR6][R4.64], R7 ;  /* 0x0000000704007986 */ /* 0x000fe2000c101906 */
[----:B------:R-:W-:Y:S05]  /*0da0*/  EXIT ;  /* 0x000000000000794d */ /* 0x000fea0003800000 */
        .weak           $__internal_1_$__cuda_sm3x_div_rn_noftz_f32_slowpath
        .type           $__internal_1_$__cuda_sm3x_div_rn_noftz_f32_slowpath,@function
        .size           $__internal_1_$__cuda_sm3x_div_rn_noftz_f32_slowpath,(.L_x_90 - $__internal_1_$__cuda_sm3x_div_rn_noftz_f32_slowpath)
$__internal_1_$__cuda_sm3x_div_rn_noftz_f32_slowpath:
[----:B------:R-:W-:Y:S01]  /*0db0*/  SHF.R.U32.HI R3, RZ, 0x17, R6 ;  /* 0x00000017ff037819 */ /* 0x000fe20000011606 */
[----:B------:R-:W-:Y:S01]  /*0dc0*/  BSSY.RECONVERGENT B1, `(.L_x_29) ;  /* 0x0000063000017945 */ /* 0x000fe20003800200 */
[----:B------:R-:W-:Y:S02]  /*0dd0*/  SHF.R.U32.HI R2, RZ, 0x17, R13 ;  /* 0x00000017ff027819 */ /* 0x000fe4000001160d */
[----:B------:R-:W-:Y:S02]  /*0de0*/  LOP3.LUT R3, R3, 0xff, RZ, 0xc0, !PT ;  /* 0x000000ff03037812 */ /* 0x000fe400078ec0ff */
[----:B------:R-:W-:Y:S02]  /*0df0*/  LOP3.LUT R10, R2, 0xff, RZ, 0xc0, !PT ;  /* 0x000000ff020a7812 */ /* 0x000fe400078ec0ff */
[----:B------:R-:W-:Y:S02]  /*0e00*/  IADD3 R8, PT, PT, R3, -0x1, RZ ;  /* 0xffffffff03087810 */ /* 0x000fe40007ffe0ff */
[----:B------:R-:W-:-:S02]  /*0e10*/  IADD3 R9, PT, PT, R10, -0x1, RZ ;  /* 0xffffffff0a097810 */ /* 0x000fc40007ffe0ff */
[----:B------:R-:W-:-:S04]  /*0e20*/  ISETP.GT.U32.AND P0, PT, R8, 0xfd, PT ;  /* 0x000000fd0800780c */ /* 0x000fc80003f04070 */
[----:B------:R-:W-:-:S13]  /*0e30*/  ISETP.GT.U32.OR P0, PT, R9, 0xfd, P0 ;  /* 0x000000fd0900780c */ /* 0x000fda0000704470 */
[----:B------:R-:W-:Y:S01]  /*0e40*/  @!P0 IMAD.MOV.U32 R5, RZ, RZ, RZ ;  /* 0x000000ffff058224 */ /* 0x000fe200078e00ff */
[----:B------:R-:W-:Y:S06]  /*0e50*/  @!P0 BRA `(.L_x_30) ;  /* 0x0000000000608947 */ /* 0x000fec0003800000 */
[----:B------:R-:W-:Y:S02]  /*0e60*/  FSETP.GTU.FTZ.AND P0, PT, |R13|, +INF , PT ;  /* 0x7f8000000d00780b */ /* 0x000fe40003f1c200 */
[----:B------:R-:W-:Y:S02]  /*0e70*/  FSETP.GTU.FTZ.AND P1, PT, |R6|, +INF , PT ;  /* 0x7f8000000600780b */ /* 0x000fe40003f3c200 */
[----:B------:R-:W-:Y:S02]  /*0e80*/  MOV R2, R6 ;  /* 0x0000000600027202 */ /* 0x000fe40000000f00 */
        /* <DEDUP_REMOVED lines=21> */
.L_x_30:
[----:B------:R-:W-:Y:S01]  /*0fe0*/  LEA R9, R3, 0xc0800000, 0x17 ;  /* 0xc080000003097811 */ /* 0x000fe200078eb8ff */
[----:B------:R-:W-:Y:S03]  /*0ff0*/  BSSY.RECONVERGENT B2, `(.L_x_35) ;  /* 0x0000036000027945 */ /* 0x000fe60003800200 */
[----:B------:R-:W-:Y:S01]  /*1000*/  IADD3 R9, PT, PT, -R9, R6, RZ ;  /* 0x0000000609097210 */ /* 0x000fe20007ffe1ff */
[----:B------:R-:W-:-:S03]  /*1010*/  VIADD R6, R10, 0xffffff81 ;  /* 0xffffff810a067836 */ /* 0x000fc60000000000 */
[----:B------:R-:W0:Y:S01]  /*1020*/  MUFU.RCP R8, R9 ;  /* 0x0000000900087308 */ /* 0x000e220000001000 */
[----:B------:R-:W-:Y:S01]  /*1030*/  FADD.FTZ R11, -R9, -RZ ;  /* 0x800000ff090b7221 */ /* 0x000fe20000010100 */
[C---:B------:R-:W-:Y:S01]  /*1040*/  IMAD R2, R6.reuse, -0x800000, R13 ;  /* 0xff80000006027824 */ /* 0x040fe200078e020d */
[----:B------:R-:W-:-:S04]  /*1050*/  IADD3 R6, PT, PT, R6, 0x7f, -R3 ;  /* 0x0000007f06067810 */ /* 0x000fc80007ffe803 */
[----:B------:R-:W-:Y:S01]  /*1060*/  IADD3 R6, PT, PT, R6, R5, RZ ;  /* 0x0000000506067210 */ /* 0x000fe20007ffe0ff */
[----:B0-----:R-:W-:-:S04]  /*1070*/  FFMA R15, R8, R11, 1 ;  /* 0x3f800000080f7423 */ /* 0x001fc8000000000b */
[----:B------:R-:W-:-:S04]  /*1080*/  FFMA R15, R8, R15, R8 ;  /* 0x0000000f080f7223 */ /* 0x000fc80000000008 */
[----:B------:R-:W-:-:S04]  /*1090*/  FFMA R8, R2, R15, RZ ;  /* 0x0000000f02087223 */ /* 0x000fc800000000ff */
[----:B------:R-:W-:-:S04]  /*10a0*/  FFMA R13, R11, R8, R2 ;  /* 0x000000080b0d7223 */ /* 0x000fc80000000002 */
[----:B------:R-:W-:-:S04]  /*10b0*/  FFMA R8, R15, R13, R8 ;  /* 0x0000000d0f087223 */ /* 0x000fc80000000008 */
[----:B------:R-:W-:-:S04]  /*10c0*/  FFMA R11, R11, R8, R2 ;  /* 0x000000080b0b7223 */ /* 0x000fc80000000002 */
        /* <DEDUP_REMOVED lines=36> */
.L_x_37:
[----:B------:R-:W-:-:S04]  /*1310*/  LOP3.LUT R2, R2, 0x80000000, RZ, 0xc0, !PT ;  /* 0x8000000002027812 */ /* 0x000fc800078ec0ff */
[----:B------:R-:W-:Y:S01]  /*1320*/  LOP3.LUT R2, R2, 0x7f800000, RZ, 0xfc, !PT ;  /* 0x7f80000002027812 */ /* 0x000fe200078efcff */
[----:B------:R-:W-:Y:S06]  /*1330*/  BRA `(.L_x_38) ;  /* 0x0000000000047947 */ /* 0x000fec0003800000 */
.L_x_36:
[----:B------:R-:W-:-:S07]  /*1340*/  LEA R2, R6, R2, 0x17 ;  /* 0x0000000206027211 */ /* 0x000fce00078eb8ff */
.L_x_38:
[----:B------:R-:W-:Y:S05]  /*1350*/  BSYNC.RECONVERGENT B2 ;  /* 0x0000000000027941 */ /* 0x000fea0003800200 */
.L_x_35:
[----:B------:R-:W-:Y:S05]  /*1360*/  BRA `(.L_x_39) ;  /* 0x0000000000207947 */ /* 0x000fea0003800000 */
.L_x_34:
[----:B------:R-:W-:-:S04]  /*1370*/  LOP3.LUT R2, R6, 0x80000000, R13, 0x48, !PT ;  /* 0x8000000006027812 */ /* 0x000fc800078e480d */
[----:B------:R-:W-:Y:S01]  /*1380*/  LOP3.LUT R2, R2, 0x7f800000, RZ, 0xfc, !PT ;  /* 0x7f80000002027812 */ /* 0x000fe200078efcff */
[----:B------:R-:W-:Y:S06]  /*1390*/  BRA `(.L_x_39) ;  /* 0x0000000000147947 */ /* 0x000fec0003800000 */
.L_x_33:
[----:B------:R-:W-:Y:S01]  /*13a0*/  LOP3.LUT R2, R6, 0x80000000, R13, 0x48, !PT ;  /* 0x8000000006027812 */ /* 0x000fe200078e480d */
[----:B------:R-:W-:Y:S06]  /*13b0*/  BRA `(.L_x_39) ;  /* 0x00000000000c7947 */ /* 0x000fec0003800000 */
.L_x_32:
[----:B------:R-:W0:Y:S01]  /*13c0*/  MUFU.RSQ R2, -QNAN ;  /* 0xffc0000000027908 */ /* 0x000e220000001400 */
[----:B------:R-:W-:Y:S05]  /*13d0*/  BRA `(.L_x_39) ;  /* 0x0000000000047947 */ /* 0x000fea0003800000 */
.L_x_31:
[----:B------:R-:W-:-:S07]  /*13e0*/  FADD.FTZ R2, R13, R2 ;  /* 0x000000020d027221 */ /* 0x000fce0000010000 */
.L_x_39:
[----:B------:R-:W-:Y:S05]  /*13f0*/  BSYNC.RECONVERGENT B1 ;  /* 0x0000000000017941 */ /* 0x000fea0003800200 */
.L_x_29:
[----:B------:R-:W-:-:S04]  /*1400*/  HFMA2 R5, -RZ, RZ, 0, 0 ;  /* 0x00000000ff057431 */ /* 0x000fc800000001ff */
[----:B0-----:R-:W-:Y:S05]  /*1410*/  RET.REL.NODEC R4 `(_Z13convolution2DPfS_S_iiii) ;  /* 0xffffffe804f87950 */ /* 0x001fea0003c3ffff */
.L_x_40:
        /* <DEDUP_REMOVED lines=14> */
.L_x_90:


//--------------------- .text._Z19fullyConnectedLayerPfS_S_ii --------------------------
	.section	.text._Z19fullyConnectedLayerPfS_S_ii,"ax",@progbits
	.align	128
        .global         _Z19fullyConnectedLayerPfS_S_ii
        .type           _Z19fullyConnectedLayerPfS_S_ii,@function
        .size           _Z19fullyConnectedLayerPfS_S_ii,(.L_x_91 - _Z19fullyConnectedLayerPfS_S_ii)
        .other          _Z19fullyConnectedLayerPfS_S_ii,@"STO_CUDA_ENTRY STV_DEFAULT"
_Z19fullyConnectedLayerPfS_S_ii:
.text._Z19fullyConnectedLayerPfS_S_ii:
[----:B------:R-:W-:Y:S01]  /*0000*/  LDC R1, c[0x0][0x37c] ;  /* 0x0000df00ff017b82 */ /* 0x000fe20000000800 */
[----:B------:R-:W0:Y:S07]  /*0010*/  S2R R6, SR_TID.X ;  /* 0x0000000000067919 */ /* 0x000e2e0000002100 */
[----:B------:R-:W0:Y:S01]  /*0020*/  S2UR UR4, SR_CTAID.X ;  /* 0x00000000000479c3 */ /* 0x000e220000002500 */
[----:B------:R-:W1:Y:S07]  /*0030*/  LDCU UR5, c[0x0][0x39c] ;  /* 0x00007380ff0577ac */ /* 0x000e6e0008000800 */
[----:B------:R-:W0:Y:S02]  /*0040*/  LDC R3, c[0x0][0x360] ;  /* 0x0000d800ff037b82 */ /* 0x000e240000000800 */
[----:B0-----:R-:W-:-:S05]  /*0050*/  IMAD R6, R3, UR4, R6 ;  /* 0x0000000403067c24 */ /* 0x001fca000f8e0206 */
[----:B-1----:R-:W-:-:S13]  /*0060*/  ISETP.GE.AND P0, PT, R6, UR5, PT ;  /* 0x0000000506007c0c */ /* 0x002fda000bf06270 */
[----:B------:R-:W-:Y:S05]  /*0070*/  @P0 EXIT ;  /* 0x000000000000094d */ /* 0x000fea0003800000 */
[----:B------:R-:W0:Y:S01]  /*0080*/  LDCU UR16, c[0x0][0x398] ;  /* 0x00007300ff1077ac */ /* 0x000e220008000800 */
[----:B------:R-:W-:Y:S01]  /*0090*/  HFMA2 R15, -RZ, RZ, 0, 0 ;  /* 0x00000000ff0f7431 */ /* 0x000fe200000001ff */
[----:B------:R-:W1:Y:S01]  /*00a0*/  LDCU.64 UR14, c[0x0][0x358] ;  /* 0x00006b00ff0e77ac */ /* 0x000e620008000a00 */
[----:B0-----:R-:W-:-:S09]  /*00b0*/  UISETP.GE.AND UP0, UPT, UR16, 0x1, UPT ;  /* 0x000000011000788c */ /* 0x001fd2000bf06270 */
[----:B-1----:R-:W-:Y:S05]  /*00c0*/  BRA.U !UP0, `(.L_x_41) ;  /* 0x0000000908607547 */ /* 0x002fea000b800000 */
[----:B------:R-:W-:Y:S02]  /*00d0*/  UISETP.GE.U32.AND UP1, UPT, UR16, 0x10, UPT ;  /* 0x000000101000788c */ /* 0x000fe4000bf26070 */
[----:B------:R-:W-:Y:S01]  /*00e0*/  IMAD R7, R6, UR16, RZ ;  /* 0x0000001006077c24 */ /* 0x000fe2000f8e02ff */
[----:B------:R-:W-:Y:S01]  /*00f0*/  ULOP3.LUT UR12, UR16, 0xf, URZ, 0xc0, !UPT ;  /* 0x0000000f100c7892 */ /* 0x000fe2000f8ec0ff */
[----:B------:R-:W-:Y:S01]  /*0100*/  IMAD.MOV.U32 R15, RZ, RZ, RZ ;  /* 0x000000ffff0f7224 */ /* 0x000fe200078e00ff */
[----:B------:R-:W-:Y:S02]  /*0110*/  MOV R8, RZ ;  /* 0x000000ff00087202 */ /* 0x000fe40000000f00 */
[----:B------:R-:W-:Y:S02]  /*0120*/  UISETP.NE.AND UP0, UPT, UR12, URZ, UPT ;  /* 0x000000ff0c00728c */ /* 0x000fe4000bf05270 */
[----:B------:R-:W-:Y:S09]  /*0130*/  BRA.U !UP1, `(.L_x_42) ;  /* 0x0000000509147547 */ /* 0x000ff2000b800000 */
[----:B------:R-:W0:Y:S01]  /*0140*/  LDCU.128 UR8, c[0x0][0x380] ;  /* 0x00007000ff0877ac */ /* 0x000e220008000c00 */
[----:B------:R-:W-:Y:S01]  /*0150*/  IMAD.MOV.U32 R15, RZ, RZ, RZ ;  /* 0x000000ffff0f7224 */ /* 0x000fe200078e00ff */
[----:B------:R-:W-:Y:S01]  /*0160*/  MOV R0, R7 ;  /* 0x0000000700007202 */ /* 0x000fe20000000f00 */
[----:B------:R-:W-:-:S06]  /*0170*/  ULOP3.LUT UR13, UR16, 0x7ffffff0, URZ, 0xc0, !UPT ;  /* 0x7ffffff0100d7892 */ /* 0x000fcc000f8ec0ff */
[----:B------:R-:W-:Y:S01]  /*0180*/  IMAD.U32 R8, RZ, RZ, UR13 ;  /* 0x0000000dff087e24 */ /* 0x000fe2000f8e00ff */
[----:B0-----:R-:W-:Y:S02]  /*0190*/  UIADD3 UR6, UP1, UPT, UR8, 0x20, URZ ;  /* 0x0000002008067890 */ /* 0x001fe4000ff3e0ff */
[----:B------:R-:W-:Y:S02]  /*01a0*/  UIADD3 UR4, UP2, UPT, UR10, 0x20, URZ ;  /* 0x000000200a047890 */ /* 0x000fe4000ff5e0ff */
[----:B------:R-:W-:Y:S02]  /*01b0*/  UIADD3.X UR7, UPT, UPT, URZ, UR9, URZ, UP1, !UPT ;  /* 0x00000009ff077290 */ /* 0x000fe40008ffe4ff */
[----:B------:R-:W-:Y:S01]  /*01c0*/  MOV R2, UR6 ;  /* 0x0000000600027c02 */ /* 0x000fe20008000f00 */
[----:B------:R-:W-:Y:S02]  /*01d0*/  UIADD3 UR8, UPT, UPT, -UR13, URZ, URZ ;  /* 0x000000ff0d087290 */ /* 0x000fe4000fffe1ff */
[----:B------:R-:W-:Y:S01]  /*01e0*/  UIADD3.X UR5, UPT, UPT, URZ, UR11, URZ, UP2, !UPT ;  /* 0x0000000bff057290 */ /* 0x000fe200097fe4ff */
[----:B------:R-:W-:-:S11]  /*01f0*/  IMAD.U32 R3, RZ, RZ, UR7 ;  /* 0x00000007ff037e24 */ /* 0x000fd6000f8e00ff */
.L_x_43:
[----:B------:R-:W-:Y:S01]  /*0200*/  MOV R4, UR4 ;  /* 0x0000000400047c02 */ /* 0x000fe20008000f00 */
[----:B------:R-:W-:Y:S01]  /*0210*/  IMAD.U32 R5, RZ, RZ, UR5 ;  /* 0x00000005ff057e24 */ /* 0x000fe2000f8e00ff */
[----:B------:R-:W2:Y:S03]  /*0220*/  LDG.E R16, desc[UR14][R2.64+-0x20] ;  /* 0xffffe00e02107981 */ /* 0x000ea6000c1e1900 */
[----:B------:R-:W-:Y:S01]  /*0230*/  IMAD.WIDE R4, R0, 0x4, R4 ;  /* 0x0000000400047825 */ /* 0x000fe200078e0204 */
        /* <DEDUP_REMOVED lines=24> */
[----:B-----5:R-:W-:-:S03]  /*03c0*/  FFMA R26, R22, R21, R25 ;  /* 0x00000015161a7223 */ /* 0x020fc60000000019 */
[----:B------:R-:W5:Y:S04]  /*03d0*/  LDG.E R21, desc[UR14][R2.64+0xc] ;  /* 0x00000c0e02157981 */ /* 0x000f68000c1e1900 */
[----:B------:R-:W5:Y:S01]  /*03e0*/  LDG.E R22, desc[UR14][R4.64+0xc] ;  /* 0x00000c0e04167981 */ /* 0x000f62000c1e1900 */
[----:B------:R-:W-:-:S03]  /*03f0*/  FFMA R26, R23, R24, R26 ;  /* 0x00000018171a7223 */ /* 0x000fc6000000001a */
[----:B------:R-:W5:Y:S04]  /*0400*/  LDG.E R23, desc[UR14][R2.64+0x10] ;  /* 0x0000100e02177981 */ /* 0x000f68000c1e1900 */
[----:B------:R-:W5:Y:S01]  /*0410*/  LDG.E R24, desc[UR14][R4.64+0x10] ;  /* 0x0000100e04187981 */ /* 0x000f62000c1e1900 */
[----:B------:R-:W-:-:S03]  /*0420*/  FFMA R26, R9, R10, R26 ;  /* 0x0000000a091a7223 */ /* 0x000fc6000000001a */
[----:B------:R-:W5:Y:S04]  /*0430*/  LDG.E R9, desc[UR14][R2.64+0x14] ;  /* 0x0000140e02097981 */ /* 0x000f68000c1e1900 */
[----:B------:R-:W5:Y:S01]  /*0440*/  LDG.E R10, desc[UR14][R4.64+0x14] ;  /* 0x0000140e040a7981 */ /* 0x000f62000c1e1900 */
[----:B------:R-:W-:-:S03]  /*0450*/  FFMA R28, R11, R12, R26 ;  /* 0x0000000c0b1c7223 */ /* 0x000fc6000000001a */
[----:B------:R-:W5:Y:S04]  /*0460*/  LDG.E R12, desc[UR14][R2.64+0x18] ;  /* 0x0000180e020c7981 */ /* 0x000f68000c1e1900 */
[----:B------:R-:W5:Y:S04]  /*0470*/  LDG.E R11, desc[UR14][R4.64+0x18] ;  /* 0x0000180e040b7981 */ /* 0x000f68000c1e1900 */
[----:B------:R-:W5:Y:S04]  /*0480*/  LDG.E R26, desc[UR14][R4.64+0x1c] ;  /* 0x00001c0e041a7981 */ /* 0x000f68000c1e1900 */
[----:B------:R0:W5:Y:S01]  /*0490*/  LDG.E R25, desc[UR14][R2.64+0x1c] ;  /* 0x00001c0e02197981 */ /* 0x000162000c1e1900 */
[----:B------:R-:W-:Y:S01]  /*04a0*/  FFMA R14, R13, R14, R28 ;  /* 0x0000000e0d0e7223 */ /* 0x000fe2000000001c */
[----:B------:R-:W-:-:S04]  /*04b0*/  UIADD3 UR8, UPT, UPT, UR8, 0x10, URZ ;  /* 0x0000001008087890 */ /* 0x000fc8000fffe0ff */
[----:B------:R-:W-:Y:S01]  /*04c0*/  UISETP.NE.AND UP1, UPT, UR8, URZ, UPT ;  /* 0x000000ff0800728c */ /* 0x000fe2000bf25270 */
[----:B0-----:R-:W-:Y:S02]  /*04d0*/  IADD3 R2, P0, PT, R2, 0x40, RZ ;  /* 0x0000004002027810 */ /* 0x001fe40007f1e0ff */
[----:B------:R-:W-:Y:S02]  /*04e0*/  IADD3 R0, PT, PT, R0, 0x10, RZ ;  /* 0x0000001000007810 */ /* 0x000fe40007ffe0ff */
[----:B------:R-:W-:Y:S01]  /*04f0*/  IADD3.X R3, PT, PT, RZ, R3, RZ, P0, !PT ;  /* 0x00000003ff037210 */ /* 0x000fe200007fe4ff */
[----:B--2---:R-:W-:-:S04]  /*0500*/  FFMA R14, R15, R16, R14 ;  /* 0x000000100f0e7223 */ /* 0x004fc8000000000e */
[----:B---3--:R-:W-:-:S04]  /*0510*/  FFMA R14, R17, R18, R14 ;  /* 0x00000012110e7223 */ /* 0x008fc8000000000e */
[----:B----4-:R-:W-:-:S04]  /*0520*/  FFMA R14, R19, R20, R14 ;  /* 0x00000014130e7223 */ /* 0x010fc8000000000e */
[----:B-----5:R-:W-:-:S04]  /*0530*/  FFMA R14, R21, R22, R14 ;  /* 0x00000016150e7223 */ /* 0x020fc8000000000e */
[----:B------:R-:W-:-:S04]  /*0540*/  FFMA R14, R23, R24, R14 ;  /* 0x00000018170e7223 */ /* 0x000fc8000000000e */
[----:B------:R-:W-:-:S04]  /*0550*/  FFMA R9, R9, R10, R14 ;  /* 0x0000000a09097223 */ /* 0x000fc8000000000e */
[----:B------:R-:W-:-:S04]  /*0560*/  FFMA R12, R12, R11, R9 ;  /* 0x0000000b0c0c7223 */ /* 0x000fc80000000009 */
[----:B------:R-:W-:Y:S01]  /*0570*/  FFMA R15, R25, R26, R12 ;  /* 0x0000001a190f7223 */ /* 0x000fe2000000000c */
[----:B------:R-:W-:Y:S06]  /*0580*/  BRA.U UP1, `(.L_x_43) ;  /* 0xfffffffd011c7547 */ /* 0x000fec000b83ffff */
.L_x_42:
[----:B------:R-:W-:Y:S05]  /*0590*/  BRA.U !UP0, `(.L_x_41) ;  /* 0x00000005082c7547 */ /* 0x000fea000b800000 */
[----:B------:R-:W-:Y:S02]  /*05a0*/  UISETP.GE.U32.AND UP0, UPT, UR12, 0x8, UPT ;  /* 0x000000080c00788c */ /* 0x000fe4000bf06070 */
[----:B------:R-:W-:-:S04]  /*05b0*/  ULOP3.LUT UR5, UR16, 0x7, URZ, 0xc0, !UPT ;  /* 0x0000000710057892 */ /* 0x000fc8000f8ec0ff */
[----:B------:R-:W-:-:S03]  /*05c0*/  UISETP.NE.AND UP1, UPT, UR5, URZ, UPT ;  /* 0x000000ff0500728c */ /* 0x000fc6000bf25270 */
[----:B------:R-:W-:Y:S08]  /*05d0*/  BRA.U !UP0, `(.L_x_44) ;  /* 0x0000000108787547 */ /* 0x000ff0000b800000 */
[----:B------:R-:W0:Y:S01]  /*05e0*/  LDC.64 R2, c[0x0][0x388] ;  /* 0x0000e200ff027b82 */ /* 0x000e220000000a00 */
[----:B------:R-:W-:-:S07]  /*05f0*/  IMAD.IADD R9, R7, 0x1, R8 ;  /* 0x0000000107097824 */ /* 0x000fce00078e0208 */
[----:B------:R-:W1:Y:S01]  /*0600*/  LDC.64 R4, c[0x0][0x380] ;  /* 0x0000e000ff047b82 */ /* 0x000e620000000a00 */
[----:B0-----:R-:W-:-:S05]  /*0610*/  IMAD.WIDE R2, R9, 0x4, R2 ;  /* 0x0000000409027825 */ /* 0x001fca00078e0202 */
[----:B------:R-:W2:Y:S01]  /*0620*/  LDG.E R11, desc[UR14][R2.64] ;  /* 0x0000000e020b7981 */ /* 0x000ea2000c1e1900 */
[----:B-1----:R-:W-:-:S03]  /*0630*/  IMAD.WIDE.U32 R4, R8, 0x4, R4 ;  /* 0x0000000408047825 */ /* 0x002fc600078e0004 */
        /* <DEDUP_REMOVED lines=15> */
[----:B------:R-:W-:Y:S01]  /*0730*/  IADD3 R8, PT, PT, R8, 0x8, RZ ;  /* 0x0000000808087810 */ /* 0x000fe20007ffe0ff */
[----:B--2---:R-:W-:-:S04]  /*0740*/  FFMA R10, R10, R11, R15 ;  /* 0x0000000b0a0a7223 */ /* 0x004fc8000000000f */
[----:B---3--:R-:W-:-:S04]  /*0750*/  FFMA R10, R13, R12, R10 ;  /* 0x0000000c0d0a7223 */ /* 0x008fc8000000000a */
[----:B----4-:R-:W-:-:S04]  /*0760*/  FFMA R10, R17, R14, R10 ;  /* 0x0000000e110a7223 */ /* 0x010fc8000000000a */
[----:B-----5:R-:W-:-:S04]  /*0770*/  FFMA R10, R19, R16, R10 ;  /* 0x00000010130a7223 */ /* 0x020fc8000000000a */
[----:B------:R-:W-:-:S04]  /*0780*/  FFMA R10, R21, R18, R10 ;  /* 0x00000012150a7223 */ /* 0x000fc8000000000a */
[----:B------:R-:W-:-:S04]  /*0790*/  FFMA R23, R23, R20, R10 ;  /* 0x0000001417177223 */ /* 0x000fc8000000000a */
[----:B------:R-:W-:-:S04]  /*07a0*/  FFMA R0, R0, R9, R23 ;  /* 0x0000000900007223 */ /* 0x000fc80000000017 */
[----:B------:R-:W-:-:S07]  /*07b0*/  FFMA R15, R25, R22, R0 ;  /* 0x00000016190f7223 */ /* 0x000fce0000000000 */
.L_x_44:
[----:B------:R-:W-:Y:S05]  /*07c0*/  BRA.U !UP1, `(.L_x_41) ;  /* 0x0000000109a07547 */ /* 0x000fea000b800000 */
[----:B------:R-:W-:Y:S02]  /*07d0*/  UISETP.GE.U32.AND UP0, UPT, UR5, 0x4, UPT ;  /* 0x000000040500788c */ /* 0x000fe4000bf06070 */
[----:B------:R-:W-:-:S04]  /*07e0*/  ULOP3.LUT UR4, UR16, 0x3, URZ, 0xc0, !UPT ;  /* 0x0000000310047892 */ /* 0x000fc8000f8ec0ff */
[----:B------:R-:W-:-:S03]  /*07f0*/  UISETP.NE.AND UP1, UPT, UR4, URZ, UPT ;  /* 0x000000ff0400728c */ /* 0x000fc6000bf25270 */
[----:B------:R-:W-:Y:S08]  /*0800*/  BRA.U !UP0, `(.L_x_45) ;  /* 0x0000000108487547 */ /* 0x000ff0000b800000 */
[----:B------:R-:W0:Y:S01]  /*0810*/  LDC.64 R4, c[0x0][0x388] ;  /* 0x0000e200ff047b82 */ /* 0x000e220000000a00 */
[----:B------:R-:W-:-:S07]  /*0820*/  IADD3 R9, PT, PT, R7, R8, RZ ;  /* 0x0000000807097210 */ /* 0x000fce0007ffe0ff */
        /* <DEDUP_REMOVED lines=10> */
[----:B------:R-:W5:Y:S01]  /*08d0*/  LDG.E R17, desc[UR14][R2.64+0xc] ;  /* 0x00000c0e02117981 */ /* 0x000f62000c1e1900 */
[----:B------:R-:W-:-:S02]  /*08e0*/  VIADD R8, R8, 0x4 ;  /* 0x0000000408087836 */ /* 0x000fc40000000000 */
[----:B--2---:R-:W-:-:S04]  /*08f0*/  FFMA R0, R0, R9, R15 ;  /* 0x0000000900007223 */ /* 0x004fc8000000000f */
[----:B---3--:R-:W-:-:S04]  /*0900*/  FFMA R0, R11, R10, R0 ;  /* 0x0000000a0b007223 */ /* 0x008fc80000000000 */
[----:B----4-:R-:W-:-:S04]  /*0910*/  FFMA R0, R13, R12, R0 ;  /* 0x0000000c0d007223 */ /* 0x010fc80000000000 */
[----:B-----5:R-:W-:-:S07]  /*0920*/  FFMA R15, R17, R14, R0 ;  /* 0x0000000e110f7223 */ /* 0x020fce0000000000 */
.L_x_45:
[----:B------:R-:W-:Y:S05]  /*0930*/  BRA.U !UP1, `(.L_x_41) ;  /* 0x0000000109447547 */ /* 0x000fea000b800000 */
[----:B------:R-:W0:Y:S01]  /*0940*/  LDC.64 R2, c[0x0][0x380] ;  /* 0x0000e000ff027b82 */ /* 0x000e220000000a00 */
[----:B------:R-:W-:Y:S01]  /*0950*/  IADD3 R7, PT, PT, R7, R8, RZ ;  /* 0x0000000807077210 */ /* 0x000fe20007ffe0ff */
[----:B------:R-:W-:-:S06]  /*0960*/  UIADD3 UR4, UPT, UPT, -UR4, URZ, URZ ;  /* 0x000000ff04047290 */ /* 0x000fcc000fffe1ff */
[----:B------:R-:W1:Y:S01]  /*0970*/  LDC.64 R10, c[0x0][0x388] ;  /* 0x0000e200ff0a7b82 */ /* 0x000e620000000a00 */
[----:B0-----:R-:W-:-:S04]  /*0980*/  IMAD.WIDE.U32 R2, R8, 0x4, R2 ;  /* 0x0000000408027825 */ /* 0x001fc800078e0002 */
[----:B------:R-:W-:Y:S01]  /*0990*/  IMAD.MOV.U32 R5, RZ, RZ, R3 ;  /* 0x000000ffff057224 */ /* 0x000fe200078e0003 */
[----:B------:R-:W-:-:S07]  /*09a0*/  MOV R4, R2 ;  /* 0x0000000200047202 */ /* 0x000fce0000000f00 */
.L_x_46:
[----:B-1----:R-:W-:Y:S01]  /*09b0*/  IMAD.WIDE R2, R7, 0x4, R10 ;  /* 0x0000000407027825 */ /* 0x002fe200078e020a */
[----:B------:R0:W2:Y:S05]  /*09c0*/  LDG.E R0, desc[UR14][R4.64] ;  /* 0x0000000e04007981 */ /* 0x0000aa000c1e1900 */
[----:B------:R-:W2:Y:S01]  /*09d0*/  LDG.E R2, desc[UR14][R2.64] ;  /* 0x0000000e02027981 */ /* 0x000ea2000c1e1900 */
[----:B------:R-:W-:-:S04]  /*09e0*/  UIADD3 UR4, UPT, UPT, UR4, 0x1, URZ ;  /* 0x0000000104047890 */ /* 0x000fc8000fffe0ff */
[----:B------:R-:W-:Y:S01]  /*09f0*/  UISETP.NE.AND UP0, UPT, UR4, URZ, UPT ;  /* 0x000000ff0400728c */ /* 0x000fe2000bf05270 */
[----:B0-----:R-:W-:Y:S02]  /*0a00*/  IADD3 R4, P0, PT, R4, 0x4, RZ ;  /* 0x0000000404047810 */ /* 0x001fe40007f1e0ff */
[----:B------:R-:W-:Y:S02]  /*0a10*/  IADD3 R7, PT, PT, R7, 0x1, RZ ;  /* 0x0000000107077810 */ /* 0x000fe40007ffe0ff */
[----:B------:R-:W-:Y:S01]  /*0a20*/  IADD3.X R5, PT, PT, RZ, R5, RZ, P0, !PT ;  /* 0x00000005ff057210 */ /* 0x000fe200007fe4ff */
[----:B--2---:R-:W-:-:S03]  /*0a30*/  FFMA R15, R0, R2, R15 ;  /* 0x00000002000f7223 */ /* 0x004fc6000000000f */
[----:B------:R-:W-:Y:S05]  /*0a40*/  BRA.U UP0, `(.L_x_46) ;  /* 0xfffffffd00d87547 */ /* 0x000fea000b83ffff */
.L_x_41:
[----:B------:R-:W-:Y:S01]  /*0a50*/  I2FP.F32.S32 R4, UR16 ;  /* 0x0000001000047c45 */ /* 0x000fe20008201400 */
[----:B------:R-:W-:Y:S03]  /*0a60*/  BSSY.RECONVERGENT B0, `(.L_x_47) ;  /* 0x000000d000007945 */ /* 0x000fe60003800200 */
        /* <DEDUP_REMOVED lines=8> */
[----:B------:R-:W-:Y:S01]  /*0af0*/  IMAD.MOV.U32 R3, RZ, RZ, R15 ;  /* 0x000000ffff037224 */ /* 0x000fe200078e000f */
[----:B------:R-:W-:-:S07]  /*0b00*/  MOV R2, 0xb20 ;  /* 0x00000b2000027802 */ /* 0x000fce0000000f00 */
[----:B------:R-:W-:Y:S05]  /*0b10*/  CALL.REL.NOINC `($__internal_2_$__cuda_sm3x_div_rn_noftz_f32_slowpath) ;  /* 0x00000000005c7944 */ /* 0x000fea0003c00000 */
[----:B------:R-:W-:-:S07]  /*0b20*/  MOV R5, R0 ;  /* 0x0000000000057202 */ /* 0x000fce0000000f00 */
.L_x_48:
[----:B------:R-:W-:Y:S05]  /*0b30*/  BSYNC.RECONVERGENT B0 ;  /* 0x0000000000007941 */ /* 0x000fea0003800200 */
.L_x_47:
[C---:B------:R-:W-:Y:S01]  /*0b40*/  FMUL R0, |R5|.reuse, 2.8853900432586669922 ;  /* 0x4038aa3b05007820 */ /* 0x040fe20000400200 */
[----:B------:R-:W0:Y:S01]  /*0b50*/  LDC.64 R2, c[0x0][0x390] ;  /* 0x0000e400ff027b82 */ /* 0x000e220000000a00 */
[----:B------:R-:W-:Y:S02]  /*0b60*/  HFMA2 R7, -RZ, RZ, 1.875, 0 ;  /* 0x3f800000ff077431 */ /* 0x000fe400000001ff */
[----:B------:R-:W-:Y:S02]  /*0b70*/  IMAD.MOV.U32 R8, RZ, RZ, 0x3c80f082 ;  /* 0x3c80f082ff087424 */ /* 0x000fe400078e00ff */
[C---:B------:R-:W-:Y:S01]  /*0b80*/  FMUL R11, R5.reuse, R5 ;  /* 0x00000005050b7220 */ /* 0x040fe20000400000 */
[C---:B------:R-:W-:Y:S01]  /*0b90*/  FSETP.GE.AND P1, PT, |R5|.reuse, 0.60000002384185791016, PT ;  /* 0x3f19999a0500780b */ /* 0x040fe20003f26200 */
[----:B------:R-:W1:Y:S01]  /*0ba0*/  MUFU.EX2 R0, R0 ;  /* 0x0000000000007308 */ /* 0x000e620000000800 */
[----:B------:R-:W-:Y:S01]  /*0bb0*/  FSETP.GE.AND P0, PT, |R5|, 9.010913848876953125, PT ;  /* 0x41102cb40500780b */ /* 0x000fe20003f06200 */
[----:B------:R-:W-:Y:S01]  /*0bc0*/  FFMA R8, R11, R8, -0.052303962409496307373 ;  /* 0xbd563cae0b087423 */ /* 0x000fe20000000008 */
[----:B-1----:R-:W-:-:S03]  /*0bd0*/  FADD R4, R0, 1 ;  /* 0x3f80000000047421 */ /* 0x002fc60000000000 */
[----:B------:R-:W-:-:S04]  /*0be0*/  FFMA R0, R11, R8, 0.1331529766321182251 ;  /* 0x3e0859410b007423 */ /* 0x000fc80000000008 */
[C---:B------:R-:W-:Y:S01]  /*0bf0*/  FFMA R0, R11.reuse, R0, -0.33332768082618713379 ;  /* 0xbeaaa9ed0b007423 */ /* 0x040fe20000000000 */
[----:B------:R-:W1:Y:S03]  /*0c00*/  MUFU.RCP R4, R4 ;  /* 0x0000000400047308 */ /* 0x000e660000001000 */
[----:B------:R-:W-:Y:S01]  /*0c10*/  FFMA R0, R11, R0, RZ ;  /* 0x000000000b007223 */ /* 0x000fe200000000ff */
[----:B-1----:R-:W-:-:S05]  /*0c20*/  FFMA R7, R4, -2, R7 ;  /* 0xc000000004077823 */ /* 0x002fca0000000007 */
[----:B------:R-:W-:Y:S01]  /*0c30*/  FSEL R8, R7, 1, !P0 ;  /* 0x3f80000007087808 */ /* 0x000fe20004000000 */
[----:B0-----:R-:W-:-:S03]  /*0c40*/  IMAD.WIDE R6, R6, 0x4, R2 ;  /* 0x0000000406067825 */ /* 0x001fc600078e0202 */
[--C-:B------:R-:W-:Y:S01]  /*0c50*/  LOP3.LUT R9, R8, 0x80000000, R5.reuse, 0xb8, !PT ;  /* 0x8000000008097812 */ /* 0x100fe200078eb805 */
[----:B------:R-:W-:-:S05]  /*0c60*/  @!P1 FFMA R9, R0, R5, R5 ;  /* 0x0000000500099223 */ /* 0x000fca0000000005 */
[----:B------:R-:W-:Y:S01]  /*0c70*/  STG.E desc[UR14][R6.64], R9 ;  /* 0x0000000906007986 */ /* 0x000fe2000c10190e */
[----:B------:R-:W-:Y:S05]  /*0c80*/  EXIT ;  /* 0x000000000000794d */ /* 0x000fea0003800000 */
        .weak           $__internal_2_$__cuda_sm3x_div_rn_noftz_f32_slowpath
        .type           $__internal_2_$__cuda_sm3x_div_rn_noftz_f32_slowpath,@function
        .size           $__internal_2_$__cuda_sm3x_div_rn_noftz_f32_slowpath,(.L_x_91 - $__internal_2_$__cuda_sm3x_div_rn_noftz_f32_slowpath)
$__internal_2_$__cuda_sm3x_div_rn_noftz_f32_slowpath:
        /* <DEDUP_REMOVED lines=35> */
.L_x_50:
        /* <DEDUP_REMOVED lines=30> */
[CCC-:B------:R-:W-:Y:S01]  /*10a0*/  FFMA.RM R4, R10.reuse, R8.reuse, R13.reuse ;  /* 0x000000080a047223 */ /* 0x1c0fe2000000400d */
        /* <DEDUP_REMOVED lines=20> */
.L_x_57:
[----:B------:R-:W-:-:S04]  /*11f0*/  LOP3.LUT R0, R0, 0x80000000, RZ, 0xc0, !PT ;  /* 0x8000000000007812 */ /* 0x000fc800078ec0ff */
[----:B------:R-:W-:Y:S01]  /*1200*/  LOP3.LUT R0, R0, 0x7f800000, RZ, 0xfc, !PT ;  /* 0x7f80000000007812 */ /* 0x000fe200078efcff */
[----:B------:R-:W-:Y:S06]  /*1210*/  BRA `(.L_x_58) ;  /* 0x0000000000047947 */ /* 0x000fec0003800000 */
.L_x_56:
[----:B------:R-:W-:-:S07]  /*1220*/  LEA R0, R4, R0, 0x17 ;  /* 0x0000000004007211 */ /* 0x000fce00078eb8ff */
.L_x_58:
[----:B------:R-:W-:Y:S05]  /*1230*/  BSYNC.RECONVERGENT B2 ;  /* 0x0000000000027941 */ /* 0x000fea0003800200 */
.L_x_55:
[----:B------:R-:W-:Y:S05]  /*1240*/  BRA `(.L_x_59) ;  /* 0x0000000000207947 */ /* 0x000fea0003800000 */
.L_x_54:
[----:B------:R-:W-:-:S04]  /*1250*/  LOP3.LUT R0, R4, 0x80000000, R3, 0x48, !PT ;  /* 0x8000000004007812 */ /* 0x000fc800078e4803 */
[----:B------:R-:W-:Y:S01]  /*1260*/  LOP3.LUT R0, R0, 0x7f800000, RZ, 0xfc, !PT ;  /* 0x7f80000000007812 */ /* 0x000fe200078efcff */
[----:B------:R-:W-:Y:S06]  /*1270*/  BRA `(.L_x_59) ;  /* 0x0000000000147947 */ /* 0x000fec0003800000 */
.L_x_53:
[----:B------:R-:W-:Y:S01]  /*1280*/  LOP3.LUT R0, R4, 0x80000000, R3, 0x48, !PT ;  /* 0x8000000004007812 */ /* 0x000fe200078e4803 */
[----:B------:R-:W-:Y:S06]  /*1290*/  BRA `(.L_x_59) ;  /* 0x00000000000c7947 */ /* 0x000fec0003800000 */
.L_x_52:
[----:B------:R-:W0:Y:S01]  /*12a0*/  MUFU.RSQ R0, -QNAN ;  /* 0xffc0000000007908 */ /* 0x000e220000001400 */
[----:B------:R-:W-:Y:S05]  /*12b0*/  BRA `(.L_x_59) ;  /* 0x0000000000047947 */ /* 0x000fea0003800000 */
.L_x_51:
[----:B------:R-:W-:-:S07]  /*12c0*/  FADD.FTZ R0, R3, R0 ;  /* 0x0000000003007221 */ /* 0x000fce0000010000 */
.L_x_59:
[----:B------:R-:W-:Y:S05]  /*12d0*/  BSYNC.RECONVERGENT B1 ;  /* 0x0000000000017941 */ /* 0x000fea0003800200 */
.L_x_49:
[----:B------:R-:W-:-:S04]  /*12e0*/  HFMA2 R3, -RZ, RZ, 0, 0 ;  /* 0x00000000ff037431 */ /* 0x000fc800000001ff */
[----:B0-----:R-:W-:Y:S05]  /*12f0*/  RET.REL.NODEC R2 `(_Z19fullyConnectedLayerPfS_S_ii) ;  /* 0xffffffec02407950 */ /* 0x001fea0003c3ffff */
.L_x_60:
        /* <DEDUP_REMOVED lines=16> */
.L_x_91:


//--------------------- .text._Z20convolution2D_layer4PfS_S_iiii --------------------------
	.section	.text._Z20convolution2D_layer4PfS_S_iiii,"ax",@progbits
	.align	128
        .global         _Z20convolution2D_layer4PfS_S_iiii
        .type           _Z20convolution2D_layer4PfS_S_iiii,@function
        .size           _Z20convolution2D_layer4PfS_S_iiii,(.L_x_92 - _Z20convolution2D_layer4PfS_S_iiii)
        .other          _Z20convolution2D_layer4PfS_S_iiii,@"STO_CUDA_ENTRY STV_DEFAULT"
_Z20convolution2D_layer4PfS_S_iiii:
.text._Z20convolution2D_layer4PfS_S_iiii:
        /* <DEDUP_REMOVED lines=28> */
.L_x_67:
        /* <DEDUP_REMOVED lines=14> */
.L_x_63:
        /* <DEDUP_REMOVED lines=58> */
.L_x_62:
        /* <DEDUP_REMOVED lines=37> */
.L_x_65:
        /* <DEDUP_REMOVED lines=24> */
.L_x_66:
        /* <DEDUP_REMOVED lines=19> */
.L_x_64:
[----:B------:R-:W-:Y:S05]  /*0b40*/  @P0 BRA `(.L_x_67) ;  /* 0xfffffff4009c0947 */ /* 0x000fea000383ffff */
.L_x_61:
        /* <DEDUP_REMOVED lines=12> */
[----:B------:R-:W-:Y:S05]  /*0c10*/  CALL.REL.NOINC `($__internal_3_$__cuda_sm3x_div_rn_noftz_f32_slowpath) ;  /* 0x0000000000647944 */ /* 0x000fea0003c00000 */
[----:B------:R-:W-:-:S07]  /*0c20*/  IMAD.MOV.U32 R3, RZ, RZ, R2 ;  /* 0x000000ffff037224 */ /* 0x000fce00078e0002 */
.L_x_69:
[----:B------:R-:W-:Y:S05]  /*0c30*/  BSYNC.RECONVERGENT B0 ;  /* 0x0000000000007941 */ /* 0x000fea0003800200 */
.L_x_68:
        /* <DEDUP_REMOVED lines=23> */
        .weak           $__internal_3_$__cuda_sm3x_div_rn_noftz_f32_slowpath
        .type           $__internal_3_$__cuda_sm3x_div_rn_noftz_f32_slowpath,@function
        .size           $__internal_3_$__cuda_sm3x_div_rn_noftz_f32_slowpath,(.L_x_92 - $__internal_3_$__cuda_sm3x_div_rn_noftz_f32_slowpath)
$__internal_3_$__cuda_sm3x_div_rn_noftz_f32_slowpath:
        /* <DEDUP_REMOVED lines=35> */
.L_x_71:
        /* <DEDUP_REMOVED lines=51> */
.L_x_78:
[----:B------:R-:W-:-:S04]  /*1310*/  LOP3.LUT R2, R2, 0x80000000, RZ, 0xc0, !PT ;  /* 0x8000000002027812 */ /* 0x000fc800078ec0ff */
[----:B------:R-:W-:Y:S01]  /*1320*/  LOP3.LUT R2, R2, 0x7f800000, RZ, 0xfc, !PT ;  /* 0x7f80000002027812 */ /* 0x000fe200078efcff */
[----:B------:R-:W-:Y:S06]  /*1330*/  BRA `(.L_x_79) ;  /* 0x0000000000047947 */ /* 0x000fec0003800000 */
.L_x_77:
[----:B------:R-:W-:-:S07]  /*1340*/  LEA R2, R6, R2, 0x17 ;  /* 0x0000000206027211 */ /* 0x000fce00078eb8ff */
.L_x_79:
[----:B------:R-:W-:Y:S05]  /*1350*/  BSYNC.RECONVERGENT B2 ;  /* 0x0000000000027941 */ /* 0x000fea0003800200 */
.L_x_76:
[----:B------:R-:W-:Y:S05]  /*1360*/  BRA `(.L_x_80) ;  /* 0x0000000000207947 */ /* 0x000fea0003800000 */
.L_x_75:
[----:B------:R-:W-:-:S04]  /*1370*/  LOP3.LUT R2, R6, 0x80000000, R13, 0x48, !PT ;  /* 0x8000000006027812 */ /* 0x000fc800078e480d */
[----:B------:R-:W-:Y:S01]  /*1380*/  LOP3.LUT R2, R2, 0x7f800000, RZ, 0xfc, !PT ;  /* 0x7f80000002027812 */ /* 0x000fe200078efcff */
[----:B------:R-:W-:Y:S06]  /*1390*/  BRA `(.L_x_80) ;  /* 0x0000000000147947 */ /* 0x000fec0003800000 */
.L_x_74:
[----:B------:R-:W-:Y:S01]  /*13a0*/  LOP3.LUT R2, R6, 0x80000000, R13, 0x48, !PT ;  /* 0x8000000006027812 */ /* 0x000fe200078e480d */
[----:B------:R-:W-:Y:S06]  /*13b0*/  BRA `(.L_x_80) ;  /* 0x00000000000c7947 */ /* 0x000fec0003800000 */
.L_x_73:
[----:B------:R-:W0:Y:S01]  /*13c0*/  MUFU.RSQ R2, -QNAN ;  /* 0xffc0000000027908 */ /* 0x000e220000001400 */
[----:B------:R-:W-:Y:S05]  /*13d0*/  BRA `(.L_x_80) ;  /* 0x0000000000047947 */ /* 0x000fea0003800000 */
.L_x_72:
[----:B------:R-:W-:-:S07]  /*13e0*/  FADD.FTZ R2, R13, R2 ;  /* 0x000000020d027221 */ /* 0x000fce0000010000 */
.L_x_80:
[----:B------:R-:W-:Y:S05]  /*13f0*/  BSYNC.RECONVERGENT B1 ;  /* 0x0000000000017941 */ /* 0x000fea0003800200 */
.L_x_70:
[----:B------:R-:W-:-:S04]  /*1400*/  HFMA2 R5, -RZ, RZ, 0, 0 ;  /* 0x00000000ff057431 */ /* 0x000fc800000001ff */
[----:B0-----:R-:W-:Y:S05]  /*1410*/  RET.REL.NODEC R4 `(_Z20convolution2D_layer4PfS_S_iiii) ;  /* 0xffffffe804f87950 */ /* 0x001fea0003c3ffff */
.L_x_81:
        /* <DEDUP_REMOVED lines=14> */
.L_x_92:


//--------------------- .text._Z11subsamplingPfS_iii --------------------------
	.section	.text._Z11subsamplingPfS_iii,"ax",@progbits
	.align	128
        .global         _Z11subsamplingPfS_iii
        .type           _Z11subsamplingPfS_iii,@function
        .size           _Z11subsamplingPfS_iii,(.L_x_97 - _Z11subsamplingPfS_iii)
        .other          _Z11subsamplingPfS_iii,@"STO_CUDA_ENTRY STV_DEFAULT"
_Z11subsamplingPfS_iii:
.text._Z11subsamplingPfS_iii:
[----:B------:R-:W-:Y:S01]  /*0000*/  LDC R1, c[0x0][0x37c] ;  /* 0x0000df00ff017b82 */ /* 0x000fe20000000800 */
[----:B------:R-:W0:Y:S07]  /*0010*/  S2R R0, SR_TID.X ;  /* 0x0000000000007919 */ /* 0x000e2e0000002100 */
[----:B------:R-:W0:Y:S01]  /*0020*/  LDC R3, c[0x0][0x360] ;  /* 0x0000d800ff037b82 */ /* 0x000e220000000800 */
[----:B------:R-:W1:Y:S01]  /*0030*/  LDCU UR6, c[0x0][0x398] ;  /* 0x00007300ff0677ac */ /* 0x000e620008000800 */
[----:B------:R-:W2:Y:S06]  /*0040*/  S2R R11, SR_TID.Y ;  /* 0x00000000000b7919 */ /* 0x000eac0000002200 */
[----:B------:R-:W0:Y:S08]  /*0050*/  S2UR UR4, SR_CTAID.X ;  /* 0x00000000000479c3 */ /* 0x000e300000002500 */
[----:B------:R-:W2:Y:S08]  /*0060*/  S2UR UR5, SR_CTAID.Y ;  /* 0x00000000000579c3 */ /* 0x000eb00000002600 */
[----:B------:R-:W2:Y:S01]  /*0070*/  LDC R2, c[0x0][0x364] ;  /* 0x0000d900ff027b82 */ /* 0x000ea20000000800 */
[----:B0-----:R-:W-:-:S02]  /*0080*/  IMAD R0, R3, UR4, R0 ;  /* 0x0000000403007c24 */ /* 0x001fc4000f8e0200 */
[----:B--2---:R-:W-:-:S05]  /*0090*/  IMAD R11, R2, UR5, R11 ;  /* 0x00000005020b7c24 */ /* 0x004fca000f8e020b */
[----:B------:R-:W-:-:S04]  /*00a0*/  VIMNMX R2, PT, PT, R0, R11, !PT ;  /* 0x0000000b00027248 */ /* 0x000fc80007fe0100 */
[----:B-1----:R-:W-:-:S13]  /*00b0*/  ISETP.GE.AND P0, PT, R2, UR6, PT ;  /* 0x0000000602007c0c */ /* 0x002fda000bf06270 */
[----:B------:R-:W-:Y:S05]  /*00c0*/  @P0 EXIT ;  /* 0x000000000000094d */ /* 0x000fea0003800000 */
[----:B------:R-:W0:Y:S01]  /*00d0*/  LDC.64 R2, c[0x0][0x390] ;  /* 0x0000e400ff027b82 */ /* 0x000e220000000a00 */
[----:B------:R-:W1:Y:S01]  /*00e0*/  LDCU.64 UR4, c[0x0][0x358] ;  /* 0x00006b00ff0477ac */ /* 0x000e620008000a00 */
[----:B------:R-:W-:Y:S02]  /*00f0*/  SHF.L.U32 R6, R11, 0x1, RZ ;  /* 0x000000010b067819 */ /* 0x000fe400000006ff */
[----:B------:R-:W-:-:S04]  /*0100*/  SHF.L.U32 R8, R0, 0x1, RZ ;  /* 0x0000000100087819 */ /* 0x000fc800000006ff */
[----:B------:R-:W2:Y:S01]  /*0110*/  LDC.64 R4, c[0x0][0x380] ;  /* 0x0000e000ff047b82 */ /* 0x000ea20000000a00 */
[----:B0-----:R-:W-:-:S04]  /*0120*/  IMAD R6, R2, R3, R6 ;  /* 0x0000000302067224 */ /* 0x001fc800078e0206 */
[----:B------:R-:W-:-:S03]  /*0130*/  IMAD R7, R6, R3, R8 ;  /* 0x0000000306077224 */ /* 0x000fc600078e0208 */
[----:B------:R-:W0:Y:S01]  /*0140*/  LDC.64 R8, c[0x0][0x388] ;  /* 0x0000e200ff087b82 */ /* 0x000e220000000a00 */
[----:B--2---:R-:W-:-:S05]  /*0150*/  IMAD.WIDE R4, R7, 0x4, R4 ;  /* 0x0000000407047825 */ /* 0x004fca00078e0204 */
[----:B-1----:R-:W2:Y:S01]  /*0160*/  LDG.E R10, desc[UR4][R4.64] ;  /* 0x00000004040a7981 */ /* 0x002ea2000c1e1900 */
[----:B------:R-:W-:-:S03]  /*0170*/  IMAD.WIDE R6, R3, 0x4, R4 ;  /* 0x0000000403067825 */ /* 0x000fc600078e0204 */
[----:B------:R-:W3:Y:S04]  /*0180*/  LDG.E R3, desc[UR4][R4.64+0x4] ;  /* 0x0000040404037981 */ /* 0x000ee8000c1e1900 */
[----:B------:R-:W4:Y:S04]  /*0190*/  LDG.E R12, desc[UR4][R6.64] ;  /* 0x00000004060c7981 */ /* 0x000f28000c1e1900 */
[----:B------:R-:W5:Y:S01]  /*01a0*/  LDG.E R13, desc[UR4][R6.64+0x4] ;  /* 0x00000404060d7981 */ /* 0x000f62000c1e1900 */
[----:B------:R-:W-:Y:S02]  /*01b0*/  IMAD R11, R2, UR6, R11 ;  /* 0x00000006020b7c24 */ /* 0x000fe4000f8e020b */
[----:B--2---:R-:W-:-:S04]  /*01c0*/  FADD R10, RZ, R10 ;  /* 0x0000000aff0a7221 */ /* 0x004fc80000000000 */
[----:B---3--:R-:W-:-:S04]  /*01d0*/  FADD R3, R10, R3 ;  /* 0x000000030a037221 */ /* 0x008fc80000000000 */
[----:B----4-:R-:W-:Y:S01]  /*01e0*/  FADD R12, R3, R12 ;  /* 0x0000000c030c7221 */ /* 0x010fe20000000000 */
[----:B------:R-:W-:-:S03]  /*01f0*/  IMAD R3, R11, UR6, R0 ;  /* 0x000000060b037c24 */ /* 0x000fc6000f8e0200 */
[----:B-----5:R-:W-:Y:S01]  /*0200*/  FADD R12, R12, R13 ;  /* 0x0000000d0c0c7221 */ /* 0x020fe20000000000 */
[----:B0-----:R-:W-:-:S04]  /*0210*/  IMAD.WIDE R2, R3, 0x4, R8 ;  /* 0x0000000403027825 */ /* 0x001fc800078e0208 */
[----:B------:R-:W-:-:S05]  /*0220*/  FMUL R5, R12, 0.25 ;  /* 0x3e8000000c057820 */ /* 0x000fca0000400000 */
[----:B------:R-:W-:Y:S01]  /*0230*/  STG.E desc[UR4][R2.64], R5 ;  /* 0x0000000502007986 */ /* 0x000fe2000c101904 */
[----:B------:R-:W-:Y:S05]  /*0240*/  EXIT ;  /* 0x000000000000794d */ /* 0x000fea0003800000 */
.L_x_82:
        /* <DEDUP_REMOVED lines=11> */
.L_x_97:


//--------------------- .text._Z14cudaMatrixMultPfS_S_i --------------------------
	.section	.text._Z14cudaMatrixMultPfS_S_i,"ax",@progbits
	.align	128
        .global         _Z14cudaMatrixMultPfS_S_i
        .type           _Z14cudaMatrixMultPfS_S_i,@function
        .size           _Z14cudaMatrixMultPfS_S_i,(.L_x_98 - _Z14cudaMatrixMultPfS_S_i)
        .other          _Z14cudaMatrixMultPfS_S_i,@"STO_CUDA_ENTRY STV_DEFAULT"
_Z14cudaMatrixMultPfS_S_i:
.text._Z14cudaMatrixMultPfS_S_i:
[----:B------:R-:W-:Y:S01]  /*0000*/  LDC R1, c[0x0][0x37c] ;  /* 0x0000df00ff017b82 */ /* 0x000fe20000000800 */
[----:B------:R-:W0:Y:S07]  /*0010*/  S2R R0, SR_TID.Y ;  /* 0x0000000000007919 */ /* 0x000e2e0000002200 */
[----:B------:R-:W0:Y:S01]  /*0020*/  S2UR UR4, SR_CTAID.Y ;  /* 0x00000000000479c3 */ /* 0x000e220000002600 */
[----:B------:R-:W1:Y:S01]  /*0030*/  LDCU UR20, c[0x0][0x398] ;  /* 0x00007300ff1477ac */ /* 0x000e620008000800 */
[----:B------:R-:W2:Y:S06]  /*0040*/  S2R R3, SR_TID.X ;  /* 0x0000000000037919 */ /* 0x000eac0000002100 */
[----:B------:R-:W0:Y:S08]  /*0050*/  LDC R13, c[0x0][0x364] ;  /* 0x0000d900ff0d7b82 */ /* 0x000e300000000800 */
[----:B------:R-:W2:Y:S08]  /*0060*/  S2UR UR5, SR_CTAID.X ;  /* 0x00000000000579c3 */ /* 0x000eb00000002500 */
[----:B------:R-:W2:Y:S01]  /*0070*/  LDC R2, c[0x0][0x360] ;  /* 0x0000d800ff027b82 */ /* 0x000ea20000000800 */
[----:B0-----:R-:W-:-:S02]  /*0080*/  IMAD R13, R13, UR4, R0 ;  /* 0x000000040d0d7c24 */ /* 0x001fc4000f8e0200 */
[----:B--2---:R-:W-:-:S05]  /*0090*/  IMAD R0, R2, UR5, R3 ;  /* 0x0000000502007c24 */ /* 0x004fca000f8e0203 */
[----:B------:R-:W-:-:S04]  /*00a0*/  VIMNMX R2, PT, PT, R13, R0, !PT ;  /* 0x000000000d027248 */ /* 0x000fc80007fe0100 */
[----:B-1----:R-:W-:-:S13]  /*00b0*/  ISETP.GE.AND P0, PT, R2, UR20, PT ;  /* 0x0000001402007c0c */ /* 0x002fda000bf06270 */
[----:B------:R-:W-:Y:S05]  /*00c0*/  @P0 EXIT ;  /* 0x000000000000094d */ /* 0x000fea0003800000 */
[----:B------:R-:W-:Y:S01]  /*00d0*/  UISETP.GE.U32.AND UP0, UPT, UR20, 0x8, UPT ;  /* 0x000000081400788c */ /* 0x000fe2000bf06070 */
[----:B------:R-:W-:Y:S02]  /*00e0*/  HFMA2 R12, -RZ, RZ, 0, 0 ;  /* 0x00000000ff0c7431 */ /* 0x000fe400000001ff */
[----:B------:R-:W-:Y:S01]  /*00f0*/  IMAD R13, R13, UR20, RZ ;  /* 0x000000140d0d7c24 */ /* 0x000fe2000f8e02ff */
[----:B------:R-:W-:Y:S01]  /*0100*/  UMOV UR4, URZ ;  /* 0x000000ff00047c82 */ /* 0x000fe20008000000 */
[----:B------:R-:W0:Y:S04]  /*0110*/  LDCU.64 UR18, c[0x0][0x358] ;  /* 0x00006b00ff1277ac */ /* 0x000e280008000a00 */
[----:B------:R-:W-:Y:S05]  /*0120*/  BRA.U !UP0, `(.L_x_83) ;  /* 0x0000000508047547 */ /* 0x000fea000b800000 */
[----:B------:R-:W1:Y:S01]  /*0130*/  LDCU.128 UR24, c[0x0][0x380] ;  /* 0x00007000ff1877ac */ /* 0x000e620008000c00 */
[----:B------:R-:W-:Y:S02]  /*0140*/  MOV R12, RZ ;  /* 0x000000ff000c7202 */ /* 0x000fe40000000f00 */
[----:B------:R-:W-:Y:S01]  /*0150*/  MOV R14, R0 ;  /* 0x00000000000e7202 */ /* 0x000fe20000000f00 */
[----:B------:R-:W-:-:S04]  /*0160*/  ULOP3.LUT UR4, UR20, 0x7ffffff8, URZ, 0xc0, !UPT ;  /* 0x7ffffff814047892 */ /* 0x000fc8000f8ec0ff */
[----:B------:R-:W-:Y:S01]  /*0170*/  UIADD3 UR5, UPT, UPT, -UR4, URZ, URZ ;  /* 0x000000ff04057290 */ /* 0x000fe2000fffe1ff */
[----:B-1----:R-:W-:Y:S01]  /*0180*/  MOV R2, UR24 ;  /* 0x0000001800027c02 */ /* 0x002fe20008000f00 */
[----:B------:R-:W-:Y:S01]  /*0190*/  UIMAD.WIDE UR6, UR20, 0x8, UR26 ;  /* 0x00000008140678a5 */ /* 0x000fe2000f8e021a */
[----:B------:R-:W-:Y:S01]  /*01a0*/  MOV R3, UR25 ;  /* 0x0000001900037c02 */ /* 0x000fe20008000f00 */
[----:B------:R-:W-:Y:S02]  /*01b0*/  UIMAD.WIDE UR8, UR20, 0xc, UR26 ;  /* 0x0000000c140878a5 */ /* 0x000fe4000f8e021a */
[----:B------:R-:W-:Y:S01]  /*01c0*/  UIMAD.WIDE UR10, UR20, 0x10, UR26 ;  /* 0x00000010140a78a5 */ /* 0x000fe2000f8e021a */
[----:B------:R-:W-:Y:S01]  /*01d0*/  IMAD.WIDE.U32 R2, R13, 0x4, R2 ;  /* 0x000000040d027825 */ /* 0x000fe200078e0002 */
[----:B------:R-:W-:Y:S02]  /*01e0*/  UIMAD.WIDE UR12, UR20, 0x14, UR26 ;  /* 0x00000014140c78a5 */ /* 0x000fe4000f8e021a */
[----:B------:R-:W-:Y:S01]  /*01f0*/  UIMAD.WIDE UR14, UR20, 0x18, UR26 ;  /* 0x00000018140e78a5 */ /* 0x000fe2000f8e021a */
[----:B------:R-:W-:Y:S01]  /*0200*/  IADD3 R2, P0, PT, R2, 0x10, RZ ;  /* 0x0000001002027810 */ /* 0x000fe20007f1e0ff */
[----:B------:R-:W-:-:S03]  /*0210*/  UIMAD.WIDE UR16, UR20, 0x1c, UR26 ;  /* 0x0000001c141078a5 */ /* 0x000fc6000f8e021a */
[----:B------:R-:W-:-:S09]  /*0220*/  IADD3.X R3, PT, PT, RZ, R3, RZ, P0, !PT ;  /* 0x00000003ff037210 */ /* 0x000fd200007fe4ff */
.L_x_84:
[----:B------:R-:W-:Y:S01]  /*0230*/  UIMAD.WIDE UR22, UR20, 0x4, UR26 ;  /* 0x00000004141678a5 */ /* 0x000fe2000f8e021a */
[----:B------:R-:W-:Y:S02]  /*0240*/  IMAD.MOV.U32 R23, RZ, RZ, 0x4 ;  /* 0x00000004ff177424 */ /* 0x000fe400078e00ff */
[----:B------:R-:W-:Y:S01]  /*0250*/  HFMA2 R11, -RZ, RZ, 0, 2.384185791015625e-07 ;  /* 0x00000004ff0b7431 */ /* 0x000fe200000001ff */
[----:B------:R-:W-:Y:S01]  /*0260*/  MOV R25, 0x4 ;  /* 0x0000000400197802 */ /* 0x000fe20000000f00 */
[----:B0-----:R-:W2:Y:S01]  /*0270*/  LDG.E R21, desc[UR18][R2.64+-0x10] ;  /* 0xfffff01202157981 */ /* 0x001ea2000c1e1900 */
[C---:B------:R-:W-:Y:S01]  /*0280*/  IMAD.WIDE R22, R14.reuse, R23, UR26 ;  /* 0x0000001a0e167e25 */ /* 0x040fe2000f8e0217 */
[----:B------:R-:W-:Y:S02]  /*0290*/  MOV R8, UR22 ;  /* 0x0000001600087c02 */ /* 0x000fe40008000f00 */
[----:B------:R-:W-:Y:S01]  /*02a0*/  MOV R9, UR23 ;  /* 0x0000001700097c02 */ /* 0x000fe20008000f00 */
[----:B------:R-:W3:Y:S02]  /*02b0*/  LDG.E R19, desc[UR18][R2.64+-0xc] ;  /* 0xfffff41202137981 */ /* 0x000ee4000c1e1900 */
[----:B------:R-:W-:-:S02]  /*02c0*/  IMAD.WIDE R8, R14, 0x4, R8 ;  /* 0x000000040e087825 */ /* 0x000fc400078e0208 */
[----:B------:R-:W2:Y:S01]  /*02d0*/  LDG.E R22, desc[UR18][R22.64] ;  /* 0x0000001216167981 */ /* 0x000ea2000c1e1900 */
[----:B------:R-:W-:Y:S01]  /*02e0*/  MOV R5, 0x4 ;  /* 0x0000000400057802 */ /* 0x000fe20000000f00 */
[C---:B------:R-:W-:Y:S02]  /*02f0*/  IMAD.WIDE R24, R14.reuse, R25, UR6 ;  /* 0x000000060e187e25 */ /* 0x040fe4000f8e0219 */
[----:B------:R0:W3:Y:S02]  /*0300*/  LDG.E R20, desc[UR18][R8.64] ;  /* 0x0000001208147981 */ /* 0x0000e4000c1e1900 */
[----:B------:R-:W-:Y:S02]  /*0310*/  IMAD.WIDE R10, R14, R11, UR8 ;  /* 0x000000080e0a7e25 */ /* 0x000fe4000f8e020b */
[----:B------:R-:W4:Y:S04]  /*0320*/  LDG.E R18, desc[UR18][R24.64] ;  /* 0x0000001218127981 */ /* 0x000f28000c1e1900 */
[----:B------:R-:W4:Y:S01]  /*0330*/  LDG.E R17, desc[UR18][R2.64+-0x8] ;  /* 0xfffff81202117981 */ /* 0x000f22000c1e1900 */
[----:B0-----:R-:W-:-:S02]  /*0340*/  HFMA2 R9, -RZ, RZ, 0, 2.384185791015625e-07 ;  /* 0x00000004ff097431 */ /* 0x001fc400000001ff */
[----:B------:R-:W-:Y:S01]  /*0350*/  IMAD.MOV.U32 R7, RZ, RZ, 0x4 ;  /* 0x00000004ff077424 */ /* 0x000fe200078e00ff */
[----:B------:R0:W5:Y:S01]  /*0360*/  LDG.E R16, desc[UR18][R10.64] ;  /* 0x000000120a107981 */ /* 0x000162000c1e1900 */
[----:B------:R-:W-:-:S03]  /*0370*/  IMAD.WIDE R4, R14, R5, UR10 ;  /* 0x0000000a0e047e25 */ /* 0x000fc6000f8e0205 */
[----:B------:R-:W5:Y:S01]  /*0380*/  LDG.E R15, desc[UR18][R2.64+-0x4] ;  /* 0xfffffc12020f7981 */ /* 0x000f62000c1e1900 */
[C---:B------:R-:W-:Y:S01]  /*0390*/  IMAD.WIDE R6, R14.reuse, R7, UR12 ;  /* 0x0000000c0e067e25 */ /* 0x040fe2000f8e0207 */
[----:B------:R-:W-:Y:S02]  /*03a0*/  MOV R27, 0x4 ;  /* 0x00000004001b7802 */ /* 0x000fe40000000f00 */
[----:B------:R1:W5:Y:S01]  /*03b0*/  LDG.E R4, desc[UR18][R4.64] ;  /* 0x0000001204047981 */ /* 0x000362000c1e1900 */
[----:B------:R-:W-:-:S03]  /*03c0*/  IMAD.WIDE R8, R14, R9, UR14 ;  /* 0x0000000e0e087e25 */ /* 0x000fc6000f8e0209 */
[----:B------:R-:W5:Y:S01]  /*03d0*/  LDG.E R23, desc[UR18][R2.64] ;  /* 0x0000001202177981 */ /* 0x000f62000c1e1900 */
[----:B0-----:R-:W-:-:S03]  /*03e0*/  IMAD.WIDE R10, R14, R27, UR16 ;  /* 0x000000100e0a7e25 */ /* 0x001fc6000f8e021b */
[----:B------:R-:W5:Y:S04]  /*03f0*/  LDG.E R7, desc[UR18][R6.64] ;  /* 0x0000001206077981 */ /* 0x000f68000c1e1900 */
[----:B------:R-:W5:Y:S04]  /*0400*/  LDG.E R24, desc[UR18][R2.64+0x4] ;  /* 0x0000041202187981 */ /* 0x000f68000c1e1900 */
[----:B------:R-:W5:Y:S04]  /*0410*/  LDG.E R8, desc[UR18][R8.64] ;  /* 0x0000001208087981 */ /* 0x000f68000c1e1900 */
[----:B------:R-:W5:Y:S04]  /*0420*/  LDG.E R25, desc[UR18][R2.64+0x8] ;  /* 0x0000081202197981 */ /* 0x000f68000c1e1900 */
[----:B------:R-:W5:Y:S04]  /*0430*/  LDG.E R10, desc[UR18][R10.64] ;  /* 0x000000120a0a7981 */ /* 0x000f68000c1e1900 */
[----:B------:R0:W5:Y:S01]  /*0440*/  LDG.E R27, desc[UR18][R2.64+0xc] ;  /* 0x00000c12021b7981 */ /* 0x000162000c1e1900 */
[----:B------:R-:W-:-:S04]  /*0450*/  UIADD3 UR5, UPT, UPT, UR5, 0x8, URZ ;  /* 0x0000000805057890 */ /* 0x000fc8000fffe0ff */
[----:B------:R-:W-:Y:S01]  /*0460*/  UISETP.NE.AND UP0, UPT, UR5, URZ, UPT ;  /* 0x000000ff0500728c */ /* 0x000fe2000bf05270 */
[----:B-1----:R-:W-:Y:S02]  /*0470*/  MOV R5, UR20 ;  /* 0x0000001400057c02 */ /* 0x002fe40008000f00 */
[----:B0-----:R-:W-:Y:S02]  /*0480*/  IADD3 R2, P0, PT, R2, 0x20, RZ ;  /* 0x0000002002027810 */ /* 0x001fe40007f1e0ff */
[----:B------:R-:W-:Y:S02]  /*0490*/  LEA R14, R5, R14, 0x3 ;  /* 0x0000000e050e7211 */ /* 0x000fe400078e18ff */
        /* <DEDUP_REMOVED lines=10> */
.L_x_83:
[----:B------:R-:W-:-:S04]  /*0540*/  ULOP3.LUT UR6, UR20, 0x7, URZ, 0xc0, !UPT ;  /* 0x0000000714067892 */ /* 0x000fc8000f8ec0ff */
[----:B------:R-:W-:-:S09]  /*0550*/  UISETP.NE.AND UP0, UPT, UR6, URZ, UPT ;  /* 0x000000ff0600728c */ /* 0x000fd2000bf05270 */
[----:B------:R-:W-:Y:S05]  /*0560*/  BRA.U !UP0, `(.L_x_85) ;  /* 0x0000000508387547 */ /* 0x000fea000b800000 */
[----:B------:R-:W-:Y:S02]  /*0570*/  UISETP.GE.U32.AND UP0, UPT, UR6, 0x4, UPT ;  /* 0x000000040600788c */ /* 0x000fe4000bf06070 */
[----:B------:R-:W-:-:S04]  /*0580*/  ULOP3.LUT UR5, UR20, 0x3, URZ, 0xc0, !UPT ;  /* 0x0000000314057892 */ /* 0x000fc8000f8ec0ff */
[----:B------:R-:W-:-:S03]  /*0590*/  UISETP.NE.AND UP1, UPT, UR5, URZ, UPT ;  /* 0x000000ff0500728c */ /* 0x000fc6000bf25270 */
[----:B------:R-:W-:Y:S08]  /*05a0*/  BRA.U !UP0, `(.L_x_86) ;  /* 0x00000001087c7547 */ /* 0x000ff0000b800000 */
[----:B------:R-:W1:Y:S01]  /*05b0*/  LDC.64 R6, c[0x0][0x388] ;  /* 0x0000e200ff067b82 */ /* 0x000e620000000a00 */
[----:B------:R-:W2:Y:S01]  /*05c0*/  LDCU.64 UR6, c[0x0][0x380] ;  /* 0x00007000ff0677ac */ /* 0x000ea20008000a00 */
[----:B------:R-:W-:Y:S01]  /*05d0*/  IMAD.U32 R9, RZ, RZ, UR4 ;  /* 0x00000004ff097e24 */ /* 0x000fe2000f8e00ff */
[C---:B------:R-:W-:Y:S02]  /*05e0*/  IADD3 R3, PT, PT, R13.reuse, UR4, RZ ;  /* 0x000000040d037c10 */ /* 0x040fe4000fffe0ff */
[----:B------:R-:W-:Y:S01]  /*05f0*/  IADD3 R10, P0, PT, R13, UR4, RZ ;  /* 0x000000040d0a7c10 */ /* 0x000fe2000ff1e0ff */
[----:B------:R-:W-:Y:S01]  /*0600*/  IMAD R9, R9, UR20, R0 ;  /* 0x0000001409097c24 */ /* 0x000fe2000f8e0200 */
[----:B------:R-:W-:Y:S01]  /*0610*/  MOV R11, UR20 ;  /* 0x00000014000b7c02 */ /* 0x000fe20008000f00 */
[----:B------:R-:W3:Y:S01]  /*0620*/  LDC.64 R4, c[0x0][0x380] ;  /* 0x0000e000ff047b82 */ /* 0x000ee20000000a00 */
[----:B------:R-:W-:Y:S01]  /*0630*/  MOV R15, UR20 ;  /* 0x00000014000f7c02 */ /* 0x000fe20008000f00 */
[----:B-1----:R-:W-:Y:S01]  /*0640*/  IMAD.WIDE R6, R9, 0x4, R6 ;  /* 0x0000000409067825 */ /* 0x002fe200078e0206 */
[----:B------:R-:W-:-:S05]  /*0650*/  MOV R9, UR20 ;  /* 0x0000001400097c02 */ /* 0x000fca0008000f00 */
[----:B------:R-:W-:Y:S02]  /*0660*/  IMAD.WIDE R8, R9, 0x4, R6 ;  /* 0x0000000409087825 */ /* 0x000fe400078e0206 */
[----:B0-----:R-:W4:Y:S02]  /*0670*/  LDG.E R6, desc[UR18][R6.64] ;  /* 0x0000001206067981 */ /* 0x001f24000c1e1900 */
[----:B---3--:R-:W-:Y:S01]  /*0680*/  IMAD.WIDE.U32 R4, R3, 0x4, R4 ;  /* 0x0000000403047825 */ /* 0x008fe200078e0004 */
[----:B------:R-:W-:Y:S01]  /*0690*/  IADD3.X R3, PT, PT, RZ, RZ, RZ, P0, !PT ;  /* 0x000000ffff037210 */ /* 0x000fe200007fe4ff */
[----:B------:R-:W3:Y:S01]  /*06a0*/  LDG.E R17, desc[UR18][R8.64] ;  /* 0x0000001208117981 */ /* 0x000ee2000c1e1900 */
[----:B--2---:R-:W-:-:S03]  /*06b0*/  LEA R2, P0, R10, UR6, 0x2 ;  /* 0x000000060a027c11 */ /* 0x004fc6000f8010ff */
[----:B------:R-:W4:Y:S01]  /*06c0*/  LDG.E R5, desc[UR18][R4.64] ;  /* 0x0000001204057981 */ /* 0x000f22000c1e1900 */
[----:B------:R-:W-:Y:S01]  /*06d0*/  LEA.HI.X R3, R10, UR7, R3, 0x2, P0 ;  /* 0x000000070a037c11 */ /* 0x000fe200080f1403 */
[----:B------:R-:W-:-:S04]  /*06e0*/  IMAD.WIDE R10, R11, 0x4, R8 ;  /* 0x000000040b0a7825 */ /* 0x000fc800078e0208 */
[----:B------:R-:W3:Y:S01]  /*06f0*/  LDG.E R16, desc[UR18][R2.64+0x4] ;  /* 0x0000041202107981 */ /* 0x000ee2000c1e1900 */
[----:B------:R-:W-:-:S03]  /*0700*/  IMAD.WIDE R14, R15, 0x4, R10 ;  /* 0x000000040f0e7825 */ /* 0x000fc600078e020a */
[----:B------:R-:W2:Y:S04]  /*0710*/  LDG.E R19, desc[UR18][R10.64] ;  /* 0x000000120a137981 */ /* 0x000ea8000c1e1900 */
[----:B------:R-:W2:Y:S04]  /*0720*/  LDG.E R18, desc[UR18][R2.64+0x8] ;  /* 0x0000081202127981 */ /* 0x000ea8000c1e1900 */
[----:B------:R-:W5:Y:S04]  /*0730*/  LDG.E R20, desc[UR18][R2.64+0xc] ;  /* 0x00000c1202147981 */ /* 0x000f68000c1e1900 */
[----:B------:R-:W5:Y:S01]  /*0740*/  LDG.E R14, desc[UR18][R14.64] ;  /* 0x000000120e0e7981 */ /* 0x000f62000c1e1900 */
[----:B------:R-:W-:Y:S01]  /*0750*/  UIADD3 UR4, UPT, UPT, UR4, 0x4, URZ ;  /* 0x0000000404047890 */ /* 0x000fe2000fffe0ff */
[----:B----4-:R-:W-:-:S04]  /*0760*/  FFMA R5, R5, R6, R12 ;  /* 0x0000000605057223 */ /* 0x010fc8000000000c */
[----:B---3--:R-:W-:-:S04]  /*0770*/  FFMA R5, R16, R17, R5 ;  /* 0x0000001110057223 */ /* 0x008fc80000000005 */
[----:B--2---:R-:W-:-:S04]  /*0780*/  FFMA R5, R18, R19, R5 ;  /* 0x0000001312057223 */ /* 0x004fc80000000005 */
[----:B-----5:R-:W-:-:S07]  /*0790*/  FFMA R12, R20, R14, R5 ;  /* 0x0000000e140c7223 */ /* 0x020fce0000000005 */
.L_x_86:
[----:B------:R-:W-:Y:S05]  /*07a0*/  BRA.U !UP1, `(.L_x_85) ;  /* 0x0000000109a87547 */ /* 0x000fea000b800000 */
[----:B------:R-:W-:Y:S01]  /*07b0*/  UISETP.NE.AND UP0, UPT, UR5, 0x1, UPT ;  /* 0x000000010500788c */ /* 0x000fe2000bf05270 */
[----:B------:R-:W-:Y:S01]  /*07c0*/  MOV R7, UR4 ;  /* 0x0000000400077c02 */ /* 0x000fe20008000f00 */
[----:B------:R-:W-:Y:S02]  /*07d0*/  ULOP3.LUT UR5, UR20, 0x1, URZ, 0xc0, !UPT ;  /* 0x0000000114057892 */ /* 0x000fe4000f8ec0ff */
[----:B------:R-:W-:Y:S02]  /*07e0*/  MOV R15, UR20 ;  /* 0x00000014000f7c02 */ /* 0x000fe40008000f00 */
[----:B------:R-:W-:Y:S01]  /*07f0*/  UISETP.NE.U32.AND UP1, UPT, UR5, 0x1, UPT ;  /* 0x000000010500788c */ /* 0x000fe2000bf25070 */
[----:B------:R-:W-:-:S04]  /*0800*/  PLOP3.LUT P1, PT, PT, PT, UP0, 0x80, 0x8 ;  /* 0x000000000008781c */ /* 0x000fc80003f2f008 */
[----:B------:R-:W1:Y:S01]  /*0810*/  @UP0 LDCU.128 UR8, c[0x0][0x380] ;  /* 0x00007000ff0807ac */ /* 0x000e620008000c00 */
[----:B------:R-:W-:Y:S01]  /*0820*/  PLOP3.LUT P0, PT, PT, PT, UP1, 0x80, 0x8 ;  /* 0x000000000008781c */ /* 0x000fe20003f0f018 */
[----:B------:R-:W2:Y:S04]  /*0830*/  @UP0 LDCU.64 UR6, c[0x0][0x380] ;  /* 0x00007000ff0607ac */ /* 0x000ea80008000a00 */
[----:B------:R-:W3:Y:S03]  /*0840*/  @!UP1 LDCU.128 UR12, c[0x0][0x380] ;  /* 0x00007000ff0c97ac */ /* 0x000ee60008000c00 */
[C---:B------:R-:W-:Y:S02]  /*0850*/  @P1 IADD3 R3, PT, PT, R13.reuse, UR4, RZ ;  /* 0x000000040d031c10 */ /* 0x040fe4000fffe0ff */
[----:B------:R-:W-:Y:S01]  /*0860*/  @P1 IADD3 R6, P2, PT, R13, UR4, RZ ;  /* 0x000000040d061c10 */ /* 0x000fe2000ff5e0ff */
[----:B------:R-:W-:Y:S01]  /*0870*/  @UP0 UIADD3 UR4, UPT, UPT, UR4, 0x2, URZ ;  /* 0x0000000204040890 */ /* 0x000fe2000fffe0ff */
[----:B-1----:R-:W-:Y:S01]  /*0880*/  MOV R11, UR9 ;  /* 0x00000009000b7c02 */ /* 0x002fe20008000f00 */
[----:B------:R-:W-:Y:S01]  /*0890*/  IMAD.U32 R10, RZ, RZ, UR8 ;  /* 0x00000008ff0a7e24 */ /* 0x000fe2000f8e00ff */
[----:B------:R-:W-:-:S02]  /*08a0*/  MOV R4, UR10 ;  /* 0x0000000a00047c02 */ /* 0x000fc40008000f00 */
[----:B------:R-:W-:Y:S01]  /*08b0*/  MOV R5, UR11 ;  /* 0x0000000b00057c02 */ /* 0x000fe20008000f00 */
[----:B------:R-:W-:-:S04]  /*08c0*/  @P1 IMAD.WIDE.U32 R10, R3, 0x4, R10 ;  /* 0x00000004030a1825 */ /* 0x000fc800078e000a */
[----:B------:R-:W-:Y:S01]  /*08d0*/  @P1 IMAD R3, R7, UR20, R0 ;  /* 0x0000001407031c24 */ /* 0x000fe2000f8e0200 */
[----:B------:R-:W-:Y:S01]  /*08e0*/  @P1 IADD3.X R7, PT, PT, RZ, RZ, RZ, P2, !PT ;  /* 0x000000ffff071210 */ /* 0x000fe200017fe4ff */
[----:B------:R-:W-:Y:S01]  /*08f0*/  IMAD.U32 R19, RZ, RZ, UR4 ;  /* 0x00000004ff137e24 */ /* 0x000fe2000f8e00ff */
[C---:B--2---:R-:W-:Y:S01]  /*0900*/  @P1 LEA R2, P2, R6.reuse, UR6, 0x2 ;  /* 0x0000000606021c11 */ /* 0x044fe2000f8410ff */
[----:B------:R-:W-:Y:S01]  /*0910*/  @P1 IMAD.WIDE R4, R3, 0x4, R4 ;  /* 0x0000000403041825 */ /* 0x000fe200078e0204 */
[----:B------:R-:W-:Y:S01]  /*0920*/  @!P0 IADD3 R17, PT, PT, R13, UR4, RZ ;  /* 0x000000040d118c10 */ /* 0x000fe2000fffe0ff */
[----:B0-----:R-:W2:Y:S01]  /*0930*/  @P1 LDG.E R11, desc[UR18][R10.64] ;  /* 0x000000120a0b1981 */ /* 0x001ea2000c1e1900 */
[----:B------:R-:W-:Y:S01]  /*0940*/  @P1 LEA.HI.X R3, R6, UR7, R7, 0x2, P2 ;  /* 0x0000000706031c11 */ /* 0x000fe200090f1407 */
[----:B------:R-:W-:Y:S01]  /*0950*/  @!P0 IMAD R19, R19, UR20, R0 ;  /* 0x0000001413138c24 */ /* 0x000fe2000f8e0200 */
[----:B---3--:R-:W-:Y:S01]  /*0960*/  MOV R6, UR12 ;  /* 0x0000000c00067c02 */ /* 0x008fe20008000f00 */
[----:B------:R-:W-:Y:S01]  /*0970*/  @P1 IMAD.WIDE R14, R15, 0x4, R4 ;  /* 0x000000040f0e1825 */ /* 0x000fe200078e0204 */
[----:B------:R-:W-:Y:S01]  /*0980*/  MOV R7, UR13 ;  /* 0x0000000d00077c02 */ /* 0x000fe20008000f00 */
[----:B------:R-:W2:Y:S01]  /*0990*/  @P1 LDG.E R4, desc[UR18][R4.64] ;  /* 0x0000001204041981 */ /* 0x000ea2000c1e1900 */
[----:B------:R-:W-:-:S02]  /*09a0*/  MOV R8, UR14 ;  /* 0x0000000e00087c02 */ /* 0x000fc40008000f00 */
[----:B------:R-:W-:Y:S01]  /*09b0*/  MOV R9, UR15 ;  /* 0x0000000f00097c02 */ /* 0x000fe20008000f00 */
[----:B------:R-:W-:Y:S01]  /*09c0*/  @!P0 IMAD.WIDE.U32 R6, R17, 0x4, R6 ;  /* 0x0000000411068825 */ /* 0x000fe200078e0006 */
[----:B------:R-:W3:Y:S03]  /*09d0*/  @P1 LDG.E R14, desc[UR18][R14.64] ;  /* 0x000000120e0e1981 */ /* 0x000ee6000c1e1900 */
[----:B------:R-:W-:Y:S01]  /*09e0*/  @!P0 IMAD.WIDE R8, R19, 0x4, R8 ;  /* 0x0000000413088825 */ /* 0x000fe200078e0208 */
[----:B------:R-:W3:Y:S04]  /*09f0*/  @P1 LDG.E R2, desc[UR18][R2.64+0x4] ;  /* 0x0000041202021981 */ /* 0x000ee8000c1e1900 */
[----:B------:R-:W4:Y:S04]  /*0a00*/  @!P0 LDG.E R7, desc[UR18][R6.64] ;  /* 0x0000001206078981 */ /* 0x000f28000c1e1900 */
[----:B------:R-:W4:Y:S01]  /*0a10*/  @!P0 LDG.E R8, desc[UR18][R8.64] ;  /* 0x0000001208088981 */ /* 0x000f22000c1e1900 */
[----:B--2---:R-:W-:-:S04]  /*0a20*/  @P1 FFMA R11, R11, R4, R12 ;  /* 0x000000040b0b1223 */ /* 0x004fc8000000000c */
[----:B---3--:R-:W-:-:S04]  /*0a30*/  @P1 FFMA R12, R2, R14, R11 ;  /* 0x0000000e020c1223 */ /* 0x008fc8000000000b */
[----:B----4-:R-:W-:-:S07]  /*0a40*/  @!P0 FFMA R12, R7, R8, R12 ;  /* 0x00000008070c8223 */ /* 0x010fce000000000c */
.L_x_85:
[----:B------:R-:W1:Y:S01]  /*0a50*/  LDC.64 R2, c[0x0][0x390] ;  /* 0x0000e400ff027b82 */ /* 0x000e620000000a00 */
[----:B------:R-:W-:-:S05]  /*0a60*/  IADD3 R13, PT, PT, R0, R13, RZ ;  /* 0x0000000d000d7210 */ /* 0x000fca0007ffe0ff */
[----:B-1----:R-:W-:-:S05]  /*0a70*/  IMAD.WIDE R2, R13, 0x4, R2 ;  /* 0x000000040d027825 */ /* 0x002fca00078e0202 */
[----:B0-----:R-:W-:Y:S01]  /*0a80*/  STG.E desc[UR18][R2.64], R12 ;  /* 0x0000000c02007986 */ /* 0x001fe2000c101912 */
[----:B------:R-:W-:Y:S05]  /*0a90*/  EXIT ;  /* 0x000000000000794d */ /* 0x000fea0003800000 */
.L_x_87:
        /* <DEDUP_REMOVED lines=14> */
.L_x_98:


//--------------------- .text._Z13cudaMatrixAddPfS_S_ii --------------------------
	.section	.text._Z13cudaMatrixAddPfS_S_ii,"ax",@progbits
	.align	128
        .global         _Z13cudaMatrixAddPfS_S_ii
        .type           _Z13cudaMatrixAddPfS_S_ii,@function
        .size           _Z13cudaMatrixAddPfS_S_ii,(.L_x_99 - _Z13cudaMatrixAddPfS_S_ii)
        .other          _Z13cudaMatrixAddPfS_S_ii,@"STO_CUDA_ENTRY STV_DEFAULT"
_Z13cudaMatrixAddPfS_S_ii:
.text._Z13cudaMatrixAddPfS_S_ii:
[----:B------:R-:W-:Y:S01]  /*0000*/  LDC R1, c[0x0][0x37c] ;  /* 0x0000df00ff017b82 */ /* 0x000fe20000000800 */
[----:B------:R-:W0:Y:S07]  /*0010*/  S2R R2, SR_TID.X ;  /* 0x0000000000027919 */ /* 0x000e2e0000002100 */
[----:B------:R-:W1:Y:S01]  /*0020*/  LDC R0, c[0x0][0x364] ;  /* 0x0000d900ff007b82 */ /* 0x000e620000000800 */
[----:B------:R-:W2:Y:S01]  /*0030*/  LDCU.64 UR6, c[0x0][0x398] ;  /* 0x00007300ff0677ac */ /* 0x000ea20008000a00 */
[----:B------:R-:W1:Y:S06]  /*0040*/  S2R R3, SR_TID.Y ;  /* 0x0000000000037919 */ /* 0x000e6c0000002200 */
[----:B------:R-:W0:Y:S08]  /*0050*/  S2UR UR5, SR_CTAID.X ;  /* 0x00000000000579c3 */ /* 0x000e300000002500 */
[----:B------:R-:W0:Y:S08]  /*0060*/  LDC R7, c[0x0][0x360] ;  /* 0x0000d800ff077b82 */ /* 0x000e300000000800 */
[----:B------:R-:W1:Y:S01]  /*0070*/  S2UR UR4, SR_CTAID.Y ;  /* 0x00000000000479c3 */ /* 0x000e620000002600 */
[----:B0-----:R-:W-:-:S05]  /*0080*/  IMAD R7, R7, UR5, R2 ;  /* 0x0000000507077c24 */ /* 0x001fca000f8e0202 */
[----:B--2---:R-:W-:Y:S01]  /*0090*/  ISETP.GE.AND P0, PT, R7, UR7, PT ;  /* 0x0000000707007c0c */ /* 0x004fe2000bf06270 */
[----:B-1----:R-:W-:-:S05]  /*00a0*/  IMAD R0, R0, UR4, R3 ;  /* 0x0000000400007c24 */ /* 0x002fca000f8e0203 */
[----:B------:R-:W-:-:S13]  /*00b0*/  ISETP.GE.OR P0, PT, R0, UR6, P0 ;  /* 0x0000000600007c0c */ /* 0x000fda0008706670 */
[----:B------:R-:W-:Y:S05]  /*00c0*/  @P0 EXIT ;  /* 0x000000000000094d */ /* 0x000fea0003800000 */
[----:B------:R-:W0:Y:S01]  /*00d0*/  LDC.64 R2, c[0x0][0x380] ;  /* 0x0000e000ff027b82 */ /* 0x000e220000000a00 */
[----:B------:R-:W1:Y:S01]  /*00e0*/  LDCU.64 UR4, c[0x0][0x358] ;  /* 0x00006b00ff0477ac */ /* 0x000e620008000a00 */
[----:B------:R-:W-:-:S06]  /*00f0*/  IMAD R9, R0, UR7, R7 ;  /* 0x0000000700097c24 */ /* 0x000fcc000f8e0207 */
[----:B------:R-:W2:Y:S08]  /*0100*/  LDC.64 R4, c[0x0][0x388] ;  /* 0x0000e200ff047b82 */ /* 0x000eb00000000a00 */
[----:B------:R-:W3:Y:S01]  /*0110*/  LDC.64 R6, c[0x0][0x390] ;  /* 0x0000e400ff067b82 */ /* 0x000ee20000000a00 */
[----:B0-----:R-:W-:-:S06]  /*0120*/  IMAD.WIDE R2, R9, 0x4, R2 ;  /* 0x0000000409027825 */ /* 0x001fcc00078e0202 */
[----:B-1----:R-:W4:Y:S01]  /*0130*/  LDG.E R2, desc[UR4][R2.64] ;  /* 0x0000000402027981 */ /* 0x002f22000c1e1900 */
[----:B--2---:R-:W-:-:S06]  /*0140*/  IMAD.WIDE R4, R9, 0x4, R4 ;  /* 0x0000000409047825 */ /* 0x004fcc00078e0204 */
[----:B------:R-:W4:Y:S01]  /*0150*/  LDG.E R5, desc[UR4][R4.64] ;  /* 0x0000000404057981 */ /* 0x000f22000c1e1900 */
[----:B---3--:R-:W-:-:S04]  /*0160*/  IMAD.WIDE R6, R9, 0x4, R6 ;  /* 0x0000000409067825 */ /* 0x008fc800078e0206 */
[----:B----4-:R-:W-:-:S05]  /*0170*/  FADD R9, R2, R5 ;  /* 0x0000000502097221 */ /* 0x010fca0000000000 */
[----:B------:R-:W-:Y:S01]  /*0180*/  STG.E desc[UR4][R6.64], R9 ;  /* 0x0000000906007986 */ /* 0x000fe2000c101904 */
[----:B------:R-:W-:Y:S05]  /*0190*/  EXIT ;  /* 0x000000000000794d */ /* 0x000fea0003800000 */
.L_x_88:
        /* <DEDUP_REMOVED lines=14> */
.L_x_99:


//--------------------- .nv.shared._Z7softmaxPfS_i --------------------------
	.section	.nv.shared._Z7softmaxPfS_i,"aw",@nobits
	.sectionflags	@""
	.align	16
	.zero		1024


//--------------------- .nv.shared.reserved.0     --------------------------
	.section	.nv.shared.reserved.0,"aw",@nobits
	.weak		__nv_reservedSMEM_offset_0_alias
	.size		__nv_reservedSMEM_offset_0_alias, 0, 64
	.other		__nv_reservedSMEM_offset_0_alias,@"STO_CUDA_RESERVED_SHARED STV_DEFAULT"
__nv_reservedSMEM_offset_0_alias:
	.zero		0
	.zero		64


//--------------------- .nv.shared._Z13convolution2DPfS_S_iiii --------------------------
	.section	.nv.shared._Z13convolution2DPfS_S_iiii,"aw",@nobits
	.sectionflags	@""
	.align	16
	.zero		1024


//--------------------- .nv.shared._Z19fullyConnectedLayerPfS_S_ii --------------------------
	.section	.nv.shared._Z19fullyConnectedLayerPfS_S_ii,"aw",@nobits
	.sectionflags	@""
	.align	16
	.zero		1024


//--------------------- .nv.shared._Z20convolution2D_layer4PfS_S_iiii --------------------------
	.section	.nv.shared._Z20convolution2D_layer4PfS_S_iiii,"aw",@nobits
	.sectionflags	@""
	.align	16
	.zero		1024


//--------------------- .nv.shared._Z11subsamplingPfS_iii --------------------------
	.section	.nv.shared._Z11subsamplingPfS_iii,"aw",@nobits
	.sectionflags	@""
	.align	16
	.zero		1024


//--------------------- .nv.shared._Z14cudaMatrixMultPfS_S_i --------------------------
	.section	.nv.shared._Z14cudaMatrixMultPfS_S_i,"aw",@nobits
	.sectionflags	@""
	.align	16
	.zero		1024


//--------------------- .nv.shared._Z13cudaMatrixAddPfS_S_ii --------------------------
	.section	.nv.shared._Z13cudaMatrixAddPfS_S_ii,"aw",@nobits
	.sectionflags	@""
	.align	16
	.zero		1024


//--------------------- .nv.constant0._Z7softmaxPfS_i --------------------------
	.section	.nv.constant0._Z7softmaxPfS_i,"a",@progbits
	.sectionflags	@""
	.align	4
.nv.constant0._Z7softmaxPfS_i:
	.zero		916


//--------------------- .nv.constant0._Z13convolution2DPfS_S_iiii --------------------------
	.section	.nv.constant0._Z13convolution2DPfS_S_iiii,"a",@progbits
	.sectionflags	@""
	.align	4
.nv.constant0._Z13convolution2DPfS_S_iiii:
	.zero		936


//--------------------- .nv.constant0._Z19fullyConnectedLayerPfS_S_ii --------------------------
	.section	.nv.constant0._Z19fullyConnectedLayerPfS_S_ii,"a",@progbits
	.sectionflags	@""
	.align	4
.nv.constant0._Z19fullyConnectedLayerPfS_S_ii:
	.zero		928


//--------------------- .nv.constant0._Z20convolution2D_layer4PfS_S_iiii --------------------------
	.section	.nv.constant0._Z20convolution2D_layer4PfS_S_iiii,"a",@progbits
	.sectionflags	@""
	.align	4
.nv.constant0._Z20convolution2D_layer4PfS_S_iiii:
	.zero		936


//--------------------- .nv.constant0._Z11subsamplingPfS_iii --------------------------
	.section	.nv.constant0._Z11subsamplingPfS_iii,"a",@progbits
	.sectionflags	@""
	.align	4
.nv.constant0._Z11subsamplingPfS_iii:
	.zero		924


//--------------------- .nv.constant0._Z14cudaMatrixMultPfS_S_i --------------------------
	.section	.nv.constant0._Z14cudaMatrixMultPfS_S_i,"a",@progbits
	.sectionflags	@""
	.align	4
.nv.constant0._Z14cudaMatrixMultPfS_S_i:
	.zero		924


//--------------------- .nv.constant0._Z13cudaMatrixAddPfS_S_ii --------------------------
	.section	.nv.constant0._Z13cudaMatrixAddPfS_S_ii,"a",@progbits
	.sectionflags	@""
	.align	4
.nv.constant0._Z13cudaMatrixAddPfS_S_ii:
	.zero		928


//--------------------- SYMBOLS --------------------------

	.type		.nv.reservedSmem.offset0,@object
	.size		.nv.reservedSmem.offset0,0x4
	.type		.nv.reservedSmem.cap,@object
	.size		.nv.reservedSmem.cap,0x4
